//
// Generated by NVIDIA NVVM Compiler
//
// Compiler Build ID: CL-36424714
// Cuda compilation tools, release 13.0, V13.0.88
// Based on NVVM 20.0.0
//

.version 9.0
.target sm_100
.address_size 64

	// .globl	_Z13reduce_kernelIi3AddLj1024EEvPT_S2_iT0_
.extern .shared .align 16 .b8 sdata[];

.visible .entry _Z13reduce_kernelIi3AddLj1024EEvPT_S2_iT0_(
	.param .u64 .ptr .align 1 _Z13reduce_kernelIi3AddLj1024EEvPT_S2_iT0__param_0,
	.param .u64 .ptr .align 1 _Z13reduce_kernelIi3AddLj1024EEvPT_S2_iT0__param_1,
	.param .u32 _Z13reduce_kernelIi3AddLj1024EEvPT_S2_iT0__param_2,
	.param .align 1 .b8 _Z13reduce_kernelIi3AddLj1024EEvPT_S2_iT0__param_3[1]
)
{
	.reg .pred 	%p<10>;
	.reg .b32 	%r<53>;
	.reg .b64 	%rd<13>;

	ld.param.u64 	%rd3, [_Z13reduce_kernelIi3AddLj1024EEvPT_S2_iT0__param_0];
	ld.param.u64 	%rd2, [_Z13reduce_kernelIi3AddLj1024EEvPT_S2_iT0__param_1];
	ld.param.u32 	%r12, [_Z13reduce_kernelIi3AddLj1024EEvPT_S2_iT0__param_2];
	cvta.to.global.u64 	%rd1, %rd3;
	mov.u32 	%r1, %tid.x;
	mov.u32 	%r2, %ctaid.x;
	shl.b32 	%r13, %r2, 11;
	or.b32  	%r51, %r13, %r1;
	shl.b32 	%r14, %r1, 2;
	mov.u32 	%r15, sdata;
	add.s32 	%r4, %r15, %r14;
	mov.b32 	%r16, 0;
	st.shared.u32 	[%r4], %r16;
	setp.ge.u32 	%p1, %r51, %r12;
	@%p1 bra 	$L__BB0_7;
	mov.u32 	%r17, %nctaid.x;
	shl.b32 	%r5, %r17, 11;
$L__BB0_2:
	add.s32 	%r7, %r51, 1024;
	setp.ge.u32 	%p2, %r7, %r12;
	@%p2 bra 	$L__BB0_4;
	mul.wide.u32 	%rd6, %r51, 4;
	add.s64 	%rd7, %rd1, %rd6;
	ld.global.u32 	%r18, [%rd7];
	mul.wide.u32 	%rd8, %r7, 4;
	add.s64 	%rd9, %rd1, %rd8;
	ld.global.u32 	%r19, [%rd9];
	add.s32 	%r52, %r19, %r18;
	bra.uni 	$L__BB0_5;
$L__BB0_4:
	mul.wide.u32 	%rd4, %r51, 4;
	add.s64 	%rd5, %rd1, %rd4;
	ld.global.u32 	%r52, [%rd5];
$L__BB0_5:
	add.s32 	%r51, %r51, %r5;
	setp.lt.u32 	%p3, %r51, %r12;
	@%p3 bra 	$L__BB0_2;
	st.shared.u32 	[%r4], %r52;
$L__BB0_7:
	bar.sync 	0;
	setp.gt.u32 	%p4, %r1, 511;
	@%p4 bra 	$L__BB0_9;
	ld.shared.u32 	%r20, [%r4];
	ld.shared.u32 	%r21, [%r4+2048];
	add.s32 	%r22, %r21, %r20;
	st.shared.u32 	[%r4], %r22;
$L__BB0_9:
	bar.sync 	0;
	setp.gt.u32 	%p5, %r1, 255;
	@%p5 bra 	$L__BB0_11;
	ld.shared.u32 	%r23, [%r4];
	ld.shared.u32 	%r24, [%r4+1024];
	add.s32 	%r25, %r24, %r23;
	st.shared.u32 	[%r4], %r25;
$L__BB0_11:
	bar.sync 	0;
	setp.gt.u32 	%p6, %r1, 127;
	@%p6 bra 	$L__BB0_13;
	ld.shared.u32 	%r26, [%r4];
	ld.shared.u32 	%r27, [%r4+512];
	add.s32 	%r28, %r27, %r26;
	st.shared.u32 	[%r4], %r28;
$L__BB0_13:
	bar.sync 	0;
	setp.gt.u32 	%p7, %r1, 63;
	@%p7 bra 	$L__BB0_15;
	ld.shared.u32 	%r29, [%r4];
	ld.shared.u32 	%r30, [%r4+256];
	add.s32 	%r31, %r30, %r29;
	st.shared.u32 	[%r4], %r31;
$L__BB0_15:
	bar.sync 	0;
	setp.gt.u32 	%p8, %r1, 31;
	@%p8 bra 	$L__BB0_18;
	ld.volatile.shared.u32 	%r32, [%r4];
	ld.volatile.shared.u32 	%r33, [%r4+128];
	add.s32 	%r34, %r33, %r32;
	st.volatile.shared.u32 	[%r4], %r34;
	ld.volatile.shared.u32 	%r35, [%r4];
	ld.volatile.shared.u32 	%r36, [%r4+64];
	add.s32 	%r37, %r36, %r35;
	st.volatile.shared.u32 	[%r4], %r37;
	ld.volatile.shared.u32 	%r38, [%r4];
	ld.volatile.shared.u32 	%r39, [%r4+32];
	add.s32 	%r40, %r39, %r38;
	st.volatile.shared.u32 	[%r4], %r40;
	ld.volatile.shared.u32 	%r41, [%r4];
	ld.volatile.shared.u32 	%r42, [%r4+16];
	add.s32 	%r43, %r42, %r41;
	st.volatile.shared.u32 	[%r4], %r43;
	ld.volatile.shared.u32 	%r44, [%r4];
	ld.volatile.shared.u32 	%r45, [%r4+8];
	add.s32 	%r46, %r45, %r44;
	st.volatile.shared.u32 	[%r4], %r46;
	ld.volatile.shared.u32 	%r47, [%r4];
	ld.volatile.shared.u32 	%r48, [%r4+4];
	add.s32 	%r49, %r48, %r47;
	st.volatile.shared.u32 	[%r4], %r49;
	setp.ne.s32 	%p9, %r1, 0;
	@%p9 bra 	$L__BB0_18;
	ld.shared.u32 	%r50, [sdata];
	cvta.to.global.u64 	%rd10, %rd2;
	mul.wide.u32 	%rd11, %r2, 4;
	add.s64 	%rd12, %rd10, %rd11;
	st.global.u32 	[%rd12], %r50;
$L__BB0_18:
	ret;

}
	// .globl	_Z13reduce_kernelIi3AddLj512EEvPT_S2_iT0_
.visible .entry _Z13reduce_kernelIi3AddLj512EEvPT_S2_iT0_(
	.param .u64 .ptr .align 1 _Z13reduce_kernelIi3AddLj512EEvPT_S2_iT0__param_0,
	.param .u64 .ptr .align 1 _Z13reduce_kernelIi3AddLj512EEvPT_S2_iT0__param_1,
	.param .u32 _Z13reduce_kernelIi3AddLj512EEvPT_S2_iT0__param_2,
	.param .align 1 .b8 _Z13reduce_kernelIi3AddLj512EEvPT_S2_iT0__param_3[1]
)
{
	.reg .pred 	%p<9>;
	.reg .b32 	%r<50>;
	.reg .b64 	%rd<13>;

	ld.param.u64 	%rd3, [_Z13reduce_kernelIi3AddLj512EEvPT_S2_iT0__param_0];
	ld.param.u64 	%rd2, [_Z13reduce_kernelIi3AddLj512EEvPT_S2_iT0__param_1];
	ld.param.u32 	%r12, [_Z13reduce_kernelIi3AddLj512EEvPT_S2_iT0__param_2];
	cvta.to.global.u64 	%rd1, %rd3;
	mov.u32 	%r1, %tid.x;
	mov.u32 	%r2, %ctaid.x;
	shl.b32 	%r13, %r2, 10;
	or.b32  	%r48, %r13, %r1;
	shl.b32 	%r14, %r1, 2;
	mov.u32 	%r15, sdata;
	add.s32 	%r4, %r15, %r14;
	mov.b32 	%r16, 0;
	st.shared.u32 	[%r4], %r16;
	setp.ge.u32 	%p1, %r48, %r12;
	@%p1 bra 	$L__BB1_7;
	mov.u32 	%r17, %nctaid.x;
	shl.b32 	%r5, %r17, 10;
$L__BB1_2:
	add.s32 	%r7, %r48, 512;
	setp.ge.u32 	%p2, %r7, %r12;
	@%p2 bra 	$L__BB1_4;
	mul.wide.u32 	%rd6, %r48, 4;
	add.s64 	%rd7, %rd1, %rd6;
	ld.global.u32 	%r18, [%rd7];
	mul.wide.u32 	%rd8, %r7, 4;
	add.s64 	%rd9, %rd1, %rd8;
	ld.global.u32 	%r19, [%rd9];
	add.s32 	%r49, %r19, %r18;
	bra.uni 	$L__BB1_5;
$L__BB1_4:
	mul.wide.u32 	%rd4, %r48, 4;
	add.s64 	%rd5, %rd1, %rd4;
	ld.global.u32 	%r49, [%rd5];
$L__BB1_5:
	add.s32 	%r48, %r48, %r5;
	setp.lt.u32 	%p3, %r48, %r12;
	@%p3 bra 	$L__BB1_2;
	st.shared.u32 	[%r4], %r49;
$L__BB1_7:
	bar.sync 	0;
	setp.gt.u32 	%p4, %r1, 255;
	@%p4 bra 	$L__BB1_9;
	ld.shared.u32 	%r20, [%r4];
	ld.shared.u32 	%r21, [%r4+1024];
	add.s32 	%r22, %r21, %r20;
	st.shared.u32 	[%r4], %r22;
$L__BB1_9:
	bar.sync 	0;
	setp.gt.u32 	%p5, %r1, 127;
	@%p5 bra 	$L__BB1_11;
	ld.shared.u32 	%r23, [%r4];
	ld.shared.u32 	%r24, [%r4+512];
	add.s32 	%r25, %r24, %r23;
	st.shared.u32 	[%r4], %r25;
$L__BB1_11:
	bar.sync 	0;
	setp.gt.u32 	%p6, %r1, 63;
	@%p6 bra 	$L__BB1_13;
	ld.shared.u32 	%r26, [%r4];
	ld.shared.u32 	%r27, [%r4+256];
	add.s32 	%r28, %r27, %r26;
	st.shared.u32 	[%r4], %r28;
$L__BB1_13:
	bar.sync 	0;
	setp.gt.u32 	%p7, %r1, 31;
	@%p7 bra 	$L__BB1_16;
	ld.volatile.shared.u32 	%r29, [%r4];
	ld.volatile.shared.u32 	%r30, [%r4+128];
	add.s32 	%r31, %r30, %r29;
	st.volatile.shared.u32 	[%r4], %r31;
	ld.volatile.shared.u32 	%r32, [%r4];
	ld.volatile.shared.u32 	%r33, [%r4+64];
	add.s32 	%r34, %r33, %r32;
	st.volatile.shared.u32 	[%r4], %r34;
	ld.volatile.shared.u32 	%r35, [%r4];
	ld.volatile.shared.u32 	%r36, [%r4+32];
	add.s32 	%r37, %r36, %r35;
	st.volatile.shared.u32 	[%r4], %r37;
	ld.volatile.shared.u32 	%r38, [%r4];
	ld.volatile.shared.u32 	%r39, [%r4+16];
	add.s32 	%r40, %r39, %r38;
	st.volatile.shared.u32 	[%r4], %r40;
	ld.volatile.shared.u32 	%r41, [%r4];
	ld.volatile.shared.u32 	%r42, [%r4+8];
	add.s32 	%r43, %r42, %r41;
	st.volatile.shared.u32 	[%r4], %r43;
	ld.volatile.shared.u32 	%r44, [%r4];
	ld.volatile.shared.u32 	%r45, [%r4+4];
	add.s32 	%r46, %r45, %r44;
	st.volatile.shared.u32 	[%r4], %r46;
	setp.ne.s32 	%p8, %r1, 0;
	@%p8 bra 	$L__BB1_16;
	ld.shared.u32 	%r47, [sdata];
	cvta.to.global.u64 	%rd10, %rd2;
	mul.wide.u32 	%rd11, %r2, 4;
	add.s64 	%rd12, %rd10, %rd11;
	st.global.u32 	[%rd12], %r47;
$L__BB1_16:
	ret;

}
	// .globl	_Z13reduce_kernelIi3AddLj256EEvPT_S2_iT0_
.visible .entry _Z13reduce_kernelIi3AddLj256EEvPT_S2_iT0_(
	.param .u64 .ptr .align 1 _Z13reduce_kernelIi3AddLj256EEvPT_S2_iT0__param_0,
	.param .u64 .ptr .align 1 _Z13reduce_kernelIi3AddLj256EEvPT_S2_iT0__param_1,
	.param .u32 _Z13reduce_kernelIi3AddLj256EEvPT_S2_iT0__param_2,
	.param .align 1 .b8 _Z13reduce_kernelIi3AddLj256EEvPT_S2_iT0__param_3[1]
)
{
	.reg .pred 	%p<8>;
	.reg .b32 	%r<47>;
	.reg .b64 	%rd<13>;

	ld.param.u64 	%rd3, [_Z13reduce_kernelIi3AddLj256EEvPT_S2_iT0__param_0];
	ld.param.u64 	%rd2, [_Z13reduce_kernelIi3AddLj256EEvPT_S2_iT0__param_1];
	ld.param.u32 	%r12, [_Z13reduce_kernelIi3AddLj256EEvPT_S2_iT0__param_2];
	cvta.to.global.u64 	%rd1, %rd3;
	mov.u32 	%r1, %tid.x;
	mov.u32 	%r2, %ctaid.x;
	shl.b32 	%r13, %r2, 9;
	add.s32 	%r45, %r13, %r1;
	shl.b32 	%r14, %r1, 2;
	mov.u32 	%r15, sdata;
	add.s32 	%r4, %r15, %r14;
	mov.b32 	%r16, 0;
	st.shared.u32 	[%r4], %r16;
	setp.ge.u32 	%p1, %r45, %r12;
	@%p1 bra 	$L__BB2_7;
	mov.u32 	%r17, %nctaid.x;
	shl.b32 	%r5, %r17, 9;
$L__BB2_2:
	add.s32 	%r7, %r45, 256;
	setp.ge.u32 	%p2, %r7, %r12;
	@%p2 bra 	$L__BB2_4;
	mul.wide.u32 	%rd6, %r45, 4;
	add.s64 	%rd7, %rd1, %rd6;
	ld.global.u32 	%r18, [%rd7];
	mul.wide.u32 	%rd8, %r7, 4;
	add.s64 	%rd9, %rd1, %rd8;
	ld.global.u32 	%r19, [%rd9];
	add.s32 	%r46, %r19, %r18;
	bra.uni 	$L__BB2_5;
$L__BB2_4:
	mul.wide.u32 	%rd4, %r45, 4;
	add.s64 	%rd5, %rd1, %rd4;
	ld.global.u32 	%r46, [%rd5];
$L__BB2_5:
	add.s32 	%r45, %r45, %r5;
	setp.lt.u32 	%p3, %r45, %r12;
	@%p3 bra 	$L__BB2_2;
	st.shared.u32 	[%r4], %r46;
$L__BB2_7:
	bar.sync 	0;
	setp.gt.u32 	%p4, %r1, 127;
	@%p4 bra 	$L__BB2_9;
	ld.shared.u32 	%r20, [%r4];
	ld.shared.u32 	%r21, [%r4+512];
	add.s32 	%r22, %r21, %r20;
	st.shared.u32 	[%r4], %r22;
$L__BB2_9:
	bar.sync 	0;
	setp.gt.u32 	%p5, %r1, 63;
	@%p5 bra 	$L__BB2_11;
	ld.shared.u32 	%r23, [%r4];
	ld.shared.u32 	%r24, [%r4+256];
	add.s32 	%r25, %r24, %r23;
	st.shared.u32 	[%r4], %r25;
$L__BB2_11:
	bar.sync 	0;
	setp.gt.u32 	%p6, %r1, 31;
	@%p6 bra 	$L__BB2_14;
	ld.volatile.shared.u32 	%r26, [%r4];
	ld.volatile.shared.u32 	%r27, [%r4+128];
	add.s32 	%r28, %r27, %r26;
	st.volatile.shared.u32 	[%r4], %r28;
	ld.volatile.shared.u32 	%r29, [%r4];
	ld.volatile.shared.u32 	%r30, [%r4+64];
	add.s32 	%r31, %r30, %r29;
	st.volatile.shared.u32 	[%r4], %r31;
	ld.volatile.shared.u32 	%r32, [%r4];
	ld.volatile.shared.u32 	%r33, [%r4+32];
	add.s32 	%r34, %r33, %r32;
	st.volatile.shared.u32 	[%r4], %r34;
	ld.volatile.shared.u32 	%r35, [%r4];
	ld.volatile.shared.u32 	%r36, [%r4+16];
	add.s32 	%r37, %r36, %r35;
	st.volatile.shared.u32 	[%r4], %r37;
	ld.volatile.shared.u32 	%r38, [%r4];
	ld.volatile.shared.u32 	%r39, [%r4+8];
	add.s32 	%r40, %r39, %r38;
	st.volatile.shared.u32 	[%r4], %r40;
	ld.volatile.shared.u32 	%r41, [%r4];
	ld.volatile.shared.u32 	%r42, [%r4+4];
	add.s32 	%r43, %r42, %r41;
	st.volatile.shared.u32 	[%r4], %r43;
	setp.ne.s32 	%p7, %r1, 0;
	@%p7 bra 	$L__BB2_14;
	ld.shared.u32 	%r44, [sdata];
	cvta.to.global.u64 	%rd10, %rd2;
	mul.wide.u32 	%rd11, %r2, 4;
	add.s64 	%rd12, %rd10, %rd11;
	st.global.u32 	[%rd12], %r44;
$L__BB2_14:
	ret;

}
	// .globl	_Z13reduce_kernelIi3AddLj128EEvPT_S2_iT0_
.visible .entry _Z13reduce_kernelIi3AddLj128EEvPT_S2_iT0_(
	.param .u64 .ptr .align 1 _Z13reduce_kernelIi3AddLj128EEvPT_S2_iT0__param_0,
	.param .u64 .ptr .align 1 _Z13reduce_kernelIi3AddLj128EEvPT_S2_iT0__param_1,
	.param .u32 _Z13reduce_kernelIi3AddLj128EEvPT_S2_iT0__param_2,
	.param .align 1 .b8 _Z13reduce_kernelIi3AddLj128EEvPT_S2_iT0__param_3[1]
)
{
	.reg .pred 	%p<7>;
	.reg .b32 	%r<44>;
	.reg .b64 	%rd<13>;

	ld.param.u64 	%rd3, [_Z13reduce_kernelIi3AddLj128EEvPT_S2_iT0__param_0];
	ld.param.u64 	%rd2, [_Z13reduce_kernelIi3AddLj128EEvPT_S2_iT0__param_1];
	ld.param.u32 	%r12, [_Z13reduce_kernelIi3AddLj128EEvPT_S2_iT0__param_2];
	cvta.to.global.u64 	%rd1, %rd3;
	mov.u32 	%r1, %tid.x;
	mov.u32 	%r2, %ctaid.x;
	shl.b32 	%r13, %r2, 8;
	add.s32 	%r42, %r13, %r1;
	shl.b32 	%r14, %r1, 2;
	mov.u32 	%r15, sdata;
	add.s32 	%r4, %r15, %r14;
	mov.b32 	%r16, 0;
	st.shared.u32 	[%r4], %r16;
	setp.ge.u32 	%p1, %r42, %r12;
	@%p1 bra 	$L__BB3_7;
	mov.u32 	%r17, %nctaid.x;
	shl.b32 	%r5, %r17, 8;
$L__BB3_2:
	add.s32 	%r7, %r42, 128;
	setp.ge.u32 	%p2, %r7, %r12;
	@%p2 bra 	$L__BB3_4;
	mul.wide.u32 	%rd6, %r42, 4;
	add.s64 	%rd7, %rd1, %rd6;
	ld.global.u32 	%r18, [%rd7];
	mul.wide.u32 	%rd8, %r7, 4;
	add.s64 	%rd9, %rd1, %rd8;
	ld.global.u32 	%r19, [%rd9];
	add.s32 	%r43, %r19, %r18;
	bra.uni 	$L__BB3_5;
$L__BB3_4:
	mul.wide.u32 	%rd4, %r42, 4;
	add.s64 	%rd5, %rd1, %rd4;
	ld.global.u32 	%r43, [%rd5];
$L__BB3_5:
	add.s32 	%r42, %r42, %r5;
	setp.lt.u32 	%p3, %r42, %r12;
	@%p3 bra 	$L__BB3_2;
	st.shared.u32 	[%r4], %r43;
$L__BB3_7:
	bar.sync 	0;
	setp.gt.u32 	%p4, %r1, 63;
	@%p4 bra 	$L__BB3_9;
	ld.shared.u32 	%r20, [%r4];
	ld.shared.u32 	%r21, [%r4+256];
	add.s32 	%r22, %r21, %r20;
	st.shared.u32 	[%r4], %r22;
$L__BB3_9:
	bar.sync 	0;
	setp.gt.u32 	%p5, %r1, 31;
	@%p5 bra 	$L__BB3_12;
	ld.volatile.shared.u32 	%r23, [%r4];
	ld.volatile.shared.u32 	%r24, [%r4+128];
	add.s32 	%r25, %r24, %r23;
	st.volatile.shared.u32 	[%r4], %r25;
	ld.volatile.shared.u32 	%r26, [%r4];
	ld.volatile.shared.u32 	%r27, [%r4+64];
	add.s32 	%r28, %r27, %r26;
	st.volatile.shared.u32 	[%r4], %r28;
	ld.volatile.shared.u32 	%r29, [%r4];
	ld.volatile.shared.u32 	%r30, [%r4+32];
	add.s32 	%r31, %r30, %r29;
	st.volatile.shared.u32 	[%r4], %r31;
	ld.volatile.shared.u32 	%r32, [%r4];
	ld.volatile.shared.u32 	%r33, [%r4+16];
	add.s32 	%r34, %r33, %r32;
	st.volatile.shared.u32 	[%r4], %r34;
	ld.volatile.shared.u32 	%r35, [%r4];
	ld.volatile.shared.u32 	%r36, [%r4+8];
	add.s32 	%r37, %r36, %r35;
	st.volatile.shared.u32 	[%r4], %r37;
	ld.volatile.shared.u32 	%r38, [%r4];
	ld.volatile.shared.u32 	%r39, [%r4+4];
	add.s32 	%r40, %r39, %r38;
	st.volatile.shared.u32 	[%r4], %r40;
	setp.ne.s32 	%p6, %r1, 0;
	@%p6 bra 	$L__BB3_12;
	ld.shared.u32 	%r41, [sdata];
	cvta.to.global.u64 	%rd10, %rd2;
	mul.wide.u32 	%rd11, %r2, 4;
	add.s64 	%rd12, %rd10, %rd11;
	st.global.u32 	[%rd12], %r41;
$L__BB3_12:
	ret;

}
	// .globl	_Z13reduce_kernelIi3AddLj64EEvPT_S2_iT0_
.visible .entry _Z13reduce_kernelIi3AddLj64EEvPT_S2_iT0_(
	.param .u64 .ptr .align 1 _Z13reduce_kernelIi3AddLj64EEvPT_S2_iT0__param_0,
	.param .u64 .ptr .align 1 _Z13reduce_kernelIi3AddLj64EEvPT_S2_iT0__param_1,
	.param .u32 _Z13reduce_kernelIi3AddLj64EEvPT_S2_iT0__param_2,
	.param .align 1 .b8 _Z13reduce_kernelIi3AddLj64EEvPT_S2_iT0__param_3[1]
)
{
	.reg .pred 	%p<6>;
	.reg .b32 	%r<41>;
	.reg .b64 	%rd<13>;

	ld.param.u64 	%rd3, [_Z13reduce_kernelIi3AddLj64EEvPT_S2_iT0__param_0];
	ld.param.u64 	%rd2, [_Z13reduce_kernelIi3AddLj64EEvPT_S2_iT0__param_1];
	ld.param.u32 	%r12, [_Z13reduce_kernelIi3AddLj64EEvPT_S2_iT0__param_2];
	cvta.to.global.u64 	%rd1, %rd3;
	mov.u32 	%r1, %tid.x;
	mov.u32 	%r2, %ctaid.x;
	shl.b32 	%r13, %r2, 7;
	add.s32 	%r39, %r13, %r1;
	shl.b32 	%r14, %r1, 2;
	mov.u32 	%r15, sdata;
	add.s32 	%r4, %r15, %r14;
	mov.b32 	%r16, 0;
	st.shared.u32 	[%r4], %r16;
	setp.ge.u32 	%p1, %r39, %r12;
	@%p1 bra 	$L__BB4_7;
	mov.u32 	%r17, %nctaid.x;
	shl.b32 	%r5, %r17, 7;
$L__BB4_2:
	add.s32 	%r7, %r39, 64;
	setp.ge.u32 	%p2, %r7, %r12;
	@%p2 bra 	$L__BB4_4;
	mul.wide.u32 	%rd6, %r39, 4;
	add.s64 	%rd7, %rd1, %rd6;
	ld.global.u32 	%r18, [%rd7];
	mul.wide.u32 	%rd8, %r7, 4;
	add.s64 	%rd9, %rd1, %rd8;
	ld.global.u32 	%r19, [%rd9];
	add.s32 	%r40, %r19, %r18;
	bra.uni 	$L__BB4_5;
$L__BB4_4:
	mul.wide.u32 	%rd4, %r39, 4;
	add.s64 	%rd5, %rd1, %rd4;
	ld.global.u32 	%r40, [%rd5];
$L__BB4_5:
	add.s32 	%r39, %r39, %r5;
	setp.lt.u32 	%p3, %r39, %r12;
	@%p3 bra 	$L__BB4_2;
	st.shared.u32 	[%r4], %r40;
$L__BB4_7:
	bar.sync 	0;
	setp.gt.u32 	%p4, %r1, 31;
	@%p4 bra 	$L__BB4_10;
	ld.volatile.shared.u32 	%r20, [%r4];
	ld.volatile.shared.u32 	%r21, [%r4+128];
	add.s32 	%r22, %r21, %r20;
	st.volatile.shared.u32 	[%r4], %r22;
	ld.volatile.shared.u32 	%r23, [%r4];
	ld.volatile.shared.u32 	%r24, [%r4+64];
	add.s32 	%r25, %r24, %r23;
	st.volatile.shared.u32 	[%r4], %r25;
	ld.volatile.shared.u32 	%r26, [%r4];
	ld.volatile.shared.u32 	%r27, [%r4+32];
	add.s32 	%r28, %r27, %r26;
	st.volatile.shared.u32 	[%r4], %r28;
	ld.volatile.shared.u32 	%r29, [%r4];
	ld.volatile.shared.u32 	%r30, [%r4+16];
	add.s32 	%r31, %r30, %r29;
	st.volatile.shared.u32 	[%r4], %r31;
	ld.volatile.shared.u32 	%r32, [%r4];
	ld.volatile.shared.u32 	%r33, [%r4+8];
	add.s32 	%r34, %r33, %r32;
	st.volatile.shared.u32 	[%r4], %r34;
	ld.volatile.shared.u32 	%r35, [%r4];
	ld.volatile.shared.u32 	%r36, [%r4+4];
	add.s32 	%r37, %r36, %r35;
	st.volatile.shared.u32 	[%r4], %r37;
	setp.ne.s32 	%p5, %r1, 0;
	@%p5 bra 	$L__BB4_10;
	ld.shared.u32 	%r38, [sdata];
	cvta.to.global.u64 	%rd10, %rd2;
	mul.wide.u32 	%rd11, %r2, 4;
	add.s64 	%rd12, %rd10, %rd11;
	st.global.u32 	[%rd12], %r38;
$L__BB4_10:
	ret;

}
	// .globl	_Z13reduce_kernelIi3AddLj32EEvPT_S2_iT0_
.visible .entry _Z13reduce_kernelIi3AddLj32EEvPT_S2_iT0_(
	.param .u64 .ptr .align 1 _Z13reduce_kernelIi3AddLj32EEvPT_S2_iT0__param_0,
	.param .u64 .ptr .align 1 _Z13reduce_kernelIi3AddLj32EEvPT_S2_iT0__param_1,
	.param .u32 _Z13reduce_kernelIi3AddLj32EEvPT_S2_iT0__param_2,
	.param .align 1 .b8 _Z13reduce_kernelIi3AddLj32EEvPT_S2_iT0__param_3[1]
)
{
	.reg .pred 	%p<6>;
	.reg .b32 	%r<38>;
	.reg .b64 	%rd<13>;

	ld.param.u64 	%rd3, [_Z13reduce_kernelIi3AddLj32EEvPT_S2_iT0__param_0];
	ld.param.u64 	%rd2, [_Z13reduce_kernelIi3AddLj32EEvPT_S2_iT0__param_1];
	ld.param.u32 	%r12, [_Z13reduce_kernelIi3AddLj32EEvPT_S2_iT0__param_2];
	cvta.to.global.u64 	%rd1, %rd3;
	mov.u32 	%r1, %tid.x;
	mov.u32 	%r2, %ctaid.x;
	shl.b32 	%r13, %r2, 6;
	add.s32 	%r36, %r13, %r1;
	shl.b32 	%r14, %r1, 2;
	mov.u32 	%r15, sdata;
	add.s32 	%r4, %r15, %r14;
	mov.b32 	%r16, 0;
	st.shared.u32 	[%r4], %r16;
	setp.ge.u32 	%p1, %r36, %r12;
	@%p1 bra 	$L__BB5_7;
	mov.u32 	%r17, %nctaid.x;
	shl.b32 	%r5, %r17, 6;
$L__BB5_2:
	add.s32 	%r7, %r36, 32;
	setp.ge.u32 	%p2, %r7, %r12;
	@%p2 bra 	$L__BB5_4;
	mul.wide.u32 	%rd6, %r36, 4;
	add.s64 	%rd7, %rd1, %rd6;
	ld.global.u32 	%r18, [%rd7];
	mul.wide.u32 	%rd8, %r7, 4;
	add.s64 	%rd9, %rd1, %rd8;
	ld.global.u32 	%r19, [%rd9];
	add.s32 	%r37, %r19, %r18;
	bra.uni 	$L__BB5_5;
$L__BB5_4:
	mul.wide.u32 	%rd4, %r36, 4;
	add.s64 	%rd5, %rd1, %rd4;
	ld.global.u32 	%r37, [%rd5];
$L__BB5_5:
	add.s32 	%r36, %r36, %r5;
	setp.lt.u32 	%p3, %r36, %r12;
	@%p3 bra 	$L__BB5_2;
	st.shared.u32 	[%r4], %r37;
$L__BB5_7:
	bar.sync 	0;
	setp.gt.u32 	%p4, %r1, 31;
	@%p4 bra 	$L__BB5_10;
	ld.volatile.shared.u32 	%r20, [%r4];
	ld.volatile.shared.u32 	%r21, [%r4+64];
	add.s32 	%r22, %r21, %r20;
	st.volatile.shared.u32 	[%r4], %r22;
	ld.volatile.shared.u32 	%r23, [%r4];
	ld.volatile.shared.u32 	%r24, [%r4+32];
	add.s32 	%r25, %r24, %r23;
	st.volatile.shared.u32 	[%r4], %r25;
	ld.volatile.shared.u32 	%r26, [%r4];
	ld.volatile.shared.u32 	%r27, [%r4+16];
	add.s32 	%r28, %r27, %r26;
	st.volatile.shared.u32 	[%r4], %r28;
	ld.volatile.shared.u32 	%r29, [%r4];
	ld.volatile.shared.u32 	%r30, [%r4+8];
	add.s32 	%r31, %r30, %r29;
	st.volatile.shared.u32 	[%r4], %r31;
	ld.volatile.shared.u32 	%r32, [%r4];
	ld.volatile.shared.u32 	%r33, [%r4+4];
	add.s32 	%r34, %r33, %r32;
	st.volatile.shared.u32 	[%r4], %r34;
	setp.ne.s32 	%p5, %r1, 0;
	@%p5 bra 	$L__BB5_10;
	ld.shared.u32 	%r35, [sdata];
	cvta.to.global.u64 	%rd10, %rd2;
	mul.wide.u32 	%rd11, %r2, 4;
	add.s64 	%rd12, %rd10, %rd11;
	st.global.u32 	[%rd12], %r35;
$L__BB5_10:
	ret;

}
	// .globl	_Z13reduce_kernelIi3AddLj16EEvPT_S2_iT0_
.visible .entry _Z13reduce_kernelIi3AddLj16EEvPT_S2_iT0_(
	.param .u64 .ptr .align 1 _Z13reduce_kernelIi3AddLj16EEvPT_S2_iT0__param_0,
	.param .u64 .ptr .align 1 _Z13reduce_kernelIi3AddLj16EEvPT_S2_iT0__param_1,
	.param .u32 _Z13reduce_kernelIi3AddLj16EEvPT_S2_iT0__param_2,
	.param .align 1 .b8 _Z13reduce_kernelIi3AddLj16EEvPT_S2_iT0__param_3[1]
)
{
	.reg .pred 	%p<6>;
	.reg .b32 	%r<35>;
	.reg .b64 	%rd<13>;

	ld.param.u64 	%rd3, [_Z13reduce_kernelIi3AddLj16EEvPT_S2_iT0__param_0];
	ld.param.u64 	%rd2, [_Z13reduce_kernelIi3AddLj16EEvPT_S2_iT0__param_1];
	ld.param.u32 	%r12, [_Z13reduce_kernelIi3AddLj16EEvPT_S2_iT0__param_2];
	cvta.to.global.u64 	%rd1, %rd3;
	mov.u32 	%r1, %tid.x;
	mov.u32 	%r2, %ctaid.x;
	shl.b32 	%r13, %r2, 5;
	add.s32 	%r33, %r13, %r1;
	shl.b32 	%r14, %r1, 2;
	mov.u32 	%r15, sdata;
	add.s32 	%r4, %r15, %r14;
	mov.b32 	%r16, 0;
	st.shared.u32 	[%r4], %r16;
	setp.ge.u32 	%p1, %r33, %r12;
	@%p1 bra 	$L__BB6_7;
	mov.u32 	%r17, %nctaid.x;
	shl.b32 	%r5, %r17, 5;
$L__BB6_2:
	add.s32 	%r7, %r33, 16;
	setp.ge.u32 	%p2, %r7, %r12;
	@%p2 bra 	$L__BB6_4;
	mul.wide.u32 	%rd6, %r33, 4;
	add.s64 	%rd7, %rd1, %rd6;
	ld.global.u32 	%r18, [%rd7];
	mul.wide.u32 	%rd8, %r7, 4;
	add.s64 	%rd9, %rd1, %rd8;
	ld.global.u32 	%r19, [%rd9];
	add.s32 	%r34, %r19, %r18;
	bra.uni 	$L__BB6_5;
$L__BB6_4:
	mul.wide.u32 	%rd4, %r33, 4;
	add.s64 	%rd5, %rd1, %rd4;
	ld.global.u32 	%r34, [%rd5];
$L__BB6_5:
	add.s32 	%r33, %r33, %r5;
	setp.lt.u32 	%p3, %r33, %r12;
	@%p3 bra 	$L__BB6_2;
	st.shared.u32 	[%r4], %r34;
$L__BB6_7:
	bar.sync 	0;
	setp.gt.u32 	%p4, %r1, 31;
	@%p4 bra 	$L__BB6_10;
	ld.volatile.shared.u32 	%r20, [%r4];
	ld.volatile.shared.u32 	%r21, [%r4+32];
	add.s32 	%r22, %r21, %r20;
	st.volatile.shared.u32 	[%r4], %r22;
	ld.volatile.shared.u32 	%r23, [%r4];
	ld.volatile.shared.u32 	%r24, [%r4+16];
	add.s32 	%r25, %r24, %r23;
	st.volatile.shared.u32 	[%r4], %r25;
	ld.volatile.shared.u32 	%r26, [%r4];
	ld.volatile.shared.u32 	%r27, [%r4+8];
	add.s32 	%r28, %r27, %r26;
	st.volatile.shared.u32 	[%r4], %r28;
	ld.volatile.shared.u32 	%r29, [%r4];
	ld.volatile.shared.u32 	%r30, [%r4+4];
	add.s32 	%r31, %r30, %r29;
	st.volatile.shared.u32 	[%r4], %r31;
	setp.ne.s32 	%p5, %r1, 0;
	@%p5 bra 	$L__BB6_10;
	ld.shared.u32 	%r32, [sdata];
	cvta.to.global.u64 	%rd10, %rd2;
	mul.wide.u32 	%rd11, %r2, 4;
	add.s64 	%rd12, %rd10, %rd11;
	st.global.u32 	[%rd12], %r32;
$L__BB6_10:
	ret;

}
	// .globl	_Z13reduce_kernelIi3AddLj8EEvPT_S2_iT0_
.visible .entry _Z13reduce_kernelIi3AddLj8EEvPT_S2_iT0_(
	.param .u64 .ptr .align 1 _Z13reduce_kernelIi3AddLj8EEvPT_S2_iT0__param_0,
	.param .u64 .ptr .align 1 _Z13reduce_kernelIi3AddLj8EEvPT_S2_iT0__param_1,
	.param .u32 _Z13reduce_kernelIi3AddLj8EEvPT_S2_iT0__param_2,
	.param .align 1 .b8 _Z13reduce_kernelIi3AddLj8EEvPT_S2_iT0__param_3[1]
)
{
	.reg .pred 	%p<6>;
	.reg .b32 	%r<32>;
	.reg .b64 	%rd<13>;

	ld.param.u64 	%rd3, [_Z13reduce_kernelIi3AddLj8EEvPT_S2_iT0__param_0];
	ld.param.u64 	%rd2, [_Z13reduce_kernelIi3AddLj8EEvPT_S2_iT0__param_1];
	ld.param.u32 	%r12, [_Z13reduce_kernelIi3AddLj8EEvPT_S2_iT0__param_2];
	cvta.to.global.u64 	%rd1, %rd3;
	mov.u32 	%r1, %tid.x;
	mov.u32 	%r2, %ctaid.x;
	shl.b32 	%r13, %r2, 4;
	add.s32 	%r30, %r13, %r1;
	shl.b32 	%r14, %r1, 2;
	mov.u32 	%r15, sdata;
	add.s32 	%r4, %r15, %r14;
	mov.b32 	%r16, 0;
	st.shared.u32 	[%r4], %r16;
	setp.ge.u32 	%p1, %r30, %r12;
	@%p1 bra 	$L__BB7_7;
	mov.u32 	%r17, %nctaid.x;
	shl.b32 	%r5, %r17, 4;
$L__BB7_2:
	add.s32 	%r7, %r30, 8;
	setp.ge.u32 	%p2, %r7, %r12;
	@%p2 bra 	$L__BB7_4;
	mul.wide.u32 	%rd6, %r30, 4;
	add.s64 	%rd7, %rd1, %rd6;
	ld.global.u32 	%r18, [%rd7];
	mul.wide.u32 	%rd8, %r7, 4;
	add.s64 	%rd9, %rd1, %rd8;
	ld.global.u32 	%r19, [%rd9];
	add.s32 	%r31, %r19, %r18;
	bra.uni 	$L__BB7_5;
$L__BB7_4:
	mul.wide.u32 	%rd4, %r30, 4;
	add.s64 	%rd5, %rd1, %rd4;
	ld.global.u32 	%r31, [%rd5];
$L__BB7_5:
	add.s32 	%r30, %r30, %r5;
	setp.lt.u32 	%p3, %r30, %r12;
	@%p3 bra 	$L__BB7_2;
	st.shared.u32 	[%r4], %r31;
$L__BB7_7:
	bar.sync 	0;
	setp.gt.u32 	%p4, %r1, 31;
	@%p4 bra 	$L__BB7_10;
	ld.volatile.shared.u32 	%r20, [%r4];
	ld.volatile.shared.u32 	%r21, [%r4+16];
	add.s32 	%r22, %r21, %r20;
	st.volatile.shared.u32 	[%r4], %r22;
	ld.volatile.shared.u32 	%r23, [%r4];
	ld.volatile.shared.u32 	%r24, [%r4+8];
	add.s32 	%r25, %r24, %r23;
	st.volatile.shared.u32 	[%r4], %r25;
	ld.volatile.shared.u32 	%r26, [%r4];
	ld.volatile.shared.u32 	%r27, [%r4+4];
	add.s32 	%r28, %r27, %r26;
	st.volatile.shared.u32 	[%r4], %r28;
	setp.ne.s32 	%p5, %r1, 0;
	@%p5 bra 	$L__BB7_10;
	ld.shared.u32 	%r29, [sdata];
	cvta.to.global.u64 	%rd10, %rd2;
	mul.wide.u32 	%rd11, %r2, 4;
	add.s64 	%rd12, %rd10, %rd11;
	st.global.u32 	[%rd12], %r29;
$L__BB7_10:
	ret;

}
	// .globl	_Z13reduce_kernelIi3AddLj4EEvPT_S2_iT0_
.visible .entry _Z13reduce_kernelIi3AddLj4EEvPT_S2_iT0_(
	.param .u64 .ptr .align 1 _Z13reduce_kernelIi3AddLj4EEvPT_S2_iT0__param_0,
	.param .u64 .ptr .align 1 _Z13reduce_kernelIi3AddLj4EEvPT_S2_iT0__param_1,
	.param .u32 _Z13reduce_kernelIi3AddLj4EEvPT_S2_iT0__param_2,
	.param .align 1 .b8 _Z13reduce_kernelIi3AddLj4EEvPT_S2_iT0__param_3[1]
)
{
	.reg .pred 	%p<6>;
	.reg .b32 	%r<29>;
	.reg .b64 	%rd<13>;

	ld.param.u64 	%rd3, [_Z13reduce_kernelIi3AddLj4EEvPT_S2_iT0__param_0];
	ld.param.u64 	%rd2, [_Z13reduce_kernelIi3AddLj4EEvPT_S2_iT0__param_1];
	ld.param.u32 	%r12, [_Z13reduce_kernelIi3AddLj4EEvPT_S2_iT0__param_2];
	cvta.to.global.u64 	%rd1, %rd3;
	mov.u32 	%r1, %tid.x;
	mov.u32 	%r2, %ctaid.x;
	shl.b32 	%r13, %r2, 3;
	add.s32 	%r27, %r13, %r1;
	shl.b32 	%r14, %r1, 2;
	mov.u32 	%r15, sdata;
	add.s32 	%r4, %r15, %r14;
	mov.b32 	%r16, 0;
	st.shared.u32 	[%r4], %r16;
	setp.ge.u32 	%p1, %r27, %r12;
	@%p1 bra 	$L__BB8_7;
	mov.u32 	%r17, %nctaid.x;
	shl.b32 	%r5, %r17, 3;
$L__BB8_2:
	add.s32 	%r7, %r27, 4;
	setp.ge.u32 	%p2, %r7, %r12;
	@%p2 bra 	$L__BB8_4;
	mul.wide.u32 	%rd6, %r27, 4;
	add.s64 	%rd7, %rd1, %rd6;
	ld.global.u32 	%r18, [%rd7];
	mul.wide.u32 	%rd8, %r7, 4;
	add.s64 	%rd9, %rd1, %rd8;
	ld.global.u32 	%r19, [%rd9];
	add.s32 	%r28, %r19, %r18;
	bra.uni 	$L__BB8_5;
$L__BB8_4:
	mul.wide.u32 	%rd4, %r27, 4;
	add.s64 	%rd5, %rd1, %rd4;
	ld.global.u32 	%r28, [%rd5];
$L__BB8_5:
	add.s32 	%r27, %r27, %r5;
	setp.lt.u32 	%p3, %r27, %r12;
	@%p3 bra 	$L__BB8_2;
	st.shared.u32 	[%r4], %r28;
$L__BB8_7:
	bar.sync 	0;
	setp.gt.u32 	%p4, %r1, 31;
	@%p4 bra 	$L__BB8_10;
	ld.volatile.shared.u32 	%r20, [%r4];
	ld.volatile.shared.u32 	%r21, [%r4+8];
	add.s32 	%r22, %r21, %r20;
	st.volatile.shared.u32 	[%r4], %r22;
	ld.volatile.shared.u32 	%r23, [%r4];
	ld.volatile.shared.u32 	%r24, [%r4+4];
	add.s32 	%r25, %r24, %r23;
	st.volatile.shared.u32 	[%r4], %r25;
	setp.ne.s32 	%p5, %r1, 0;
	@%p5 bra 	$L__BB8_10;
	ld.shared.u32 	%r26, [sdata];
	cvta.to.global.u64 	%rd10, %rd2;
	mul.wide.u32 	%rd11, %r2, 4;
	add.s64 	%rd12, %rd10, %rd11;
	st.global.u32 	[%rd12], %r26;
$L__BB8_10:
	ret;

}
	// .globl	_Z13reduce_kernelIi3AddLj2EEvPT_S2_iT0_
.visible .entry _Z13reduce_kernelIi3AddLj2EEvPT_S2_iT0_(
	.param .u64 .ptr .align 1 _Z13reduce_kernelIi3AddLj2EEvPT_S2_iT0__param_0,
	.param .u64 .ptr .align 1 _Z13reduce_kernelIi3AddLj2EEvPT_S2_iT0__param_1,
	.param .u32 _Z13reduce_kernelIi3AddLj2EEvPT_S2_iT0__param_2,
	.param .align 1 .b8 _Z13reduce_kernelIi3AddLj2EEvPT_S2_iT0__param_3[1]
)
{
	.reg .pred 	%p<6>;
	.reg .b32 	%r<26>;
	.reg .b64 	%rd<13>;

	ld.param.u64 	%rd3, [_Z13reduce_kernelIi3AddLj2EEvPT_S2_iT0__param_0];
	ld.param.u64 	%rd2, [_Z13reduce_kernelIi3AddLj2EEvPT_S2_iT0__param_1];
	ld.param.u32 	%r12, [_Z13reduce_kernelIi3AddLj2EEvPT_S2_iT0__param_2];
	cvta.to.global.u64 	%rd1, %rd3;
	mov.u32 	%r1, %tid.x;
	mov.u32 	%r2, %ctaid.x;
	shl.b32 	%r13, %r2, 2;
	add.s32 	%r24, %r13, %r1;
	shl.b32 	%r14, %r1, 2;
	mov.u32 	%r15, sdata;
	add.s32 	%r4, %r15, %r14;
	mov.b32 	%r16, 0;
	st.shared.u32 	[%r4], %r16;
	setp.ge.u32 	%p1, %r24, %r12;
	@%p1 bra 	$L__BB9_7;
	mov.u32 	%r17, %nctaid.x;
	shl.b32 	%r5, %r17, 2;
$L__BB9_2:
	add.s32 	%r7, %r24, 2;
	setp.ge.u32 	%p2, %r7, %r12;
	@%p2 bra 	$L__BB9_4;
	mul.wide.u32 	%rd6, %r24, 4;
	add.s64 	%rd7, %rd1, %rd6;
	ld.global.u32 	%r18, [%rd7];
	mul.wide.u32 	%rd8, %r7, 4;
	add.s64 	%rd9, %rd1, %rd8;
	ld.global.u32 	%r19, [%rd9];
	add.s32 	%r25, %r19, %r18;
	bra.uni 	$L__BB9_5;
$L__BB9_4:
	mul.wide.u32 	%rd4, %r24, 4;
	add.s64 	%rd5, %rd1, %rd4;
	ld.global.u32 	%r25, [%rd5];
$L__BB9_5:
	add.s32 	%r24, %r24, %r5;
	setp.lt.u32 	%p3, %r24, %r12;
	@%p3 bra 	$L__BB9_2;
	st.shared.u32 	[%r4], %r25;
$L__BB9_7:
	bar.sync 	0;
	setp.gt.u32 	%p4, %r1, 31;
	@%p4 bra 	$L__BB9_10;
	ld.volatile.shared.u32 	%r20, [%r4];
	ld.volatile.shared.u32 	%r21, [%r4+4];
	add.s32 	%r22, %r21, %r20;
	st.volatile.shared.u32 	[%r4], %r22;
	setp.ne.s32 	%p5, %r1, 0;
	@%p5 bra 	$L__BB9_10;
	ld.shared.u32 	%r23, [sdata];
	cvta.to.global.u64 	%rd10, %rd2;
	mul.wide.u32 	%rd11, %r2, 4;
	add.s64 	%rd12, %rd10, %rd11;
	st.global.u32 	[%rd12], %r23;
$L__BB9_10:
	ret;

}
	// .globl	_Z13reduce_kernelIi3AddLj1EEvPT_S2_iT0_
.visible .entry _Z13reduce_kernelIi3AddLj1EEvPT_S2_iT0_(
	.param .u64 .ptr .align 1 _Z13reduce_kernelIi3AddLj1EEvPT_S2_iT0__param_0,
	.param .u64 .ptr .align 1 _Z13reduce_kernelIi3AddLj1EEvPT_S2_iT0__param_1,
	.param .u32 _Z13reduce_kernelIi3AddLj1EEvPT_S2_iT0__param_2,
	.param .align 1 .b8 _Z13reduce_kernelIi3AddLj1EEvPT_S2_iT0__param_3[1]
)
{
	.reg .pred 	%p<5>;
	.reg .b32 	%r<23>;
	.reg .b64 	%rd<11>;

	ld.param.u64 	%rd3, [_Z13reduce_kernelIi3AddLj1EEvPT_S2_iT0__param_0];
	ld.param.u64 	%rd2, [_Z13reduce_kernelIi3AddLj1EEvPT_S2_iT0__param_1];
	ld.param.u32 	%r11, [_Z13reduce_kernelIi3AddLj1EEvPT_S2_iT0__param_2];
	cvta.to.global.u64 	%rd1, %rd3;
	mov.u32 	%r1, %tid.x;
	mov.u32 	%r2, %ctaid.x;
	shl.b32 	%r12, %r2, 1;
	add.s32 	%r21, %r12, %r1;
	shl.b32 	%r13, %r1, 2;
	mov.u32 	%r14, sdata;
	add.s32 	%r4, %r14, %r13;
	mov.b32 	%r15, 0;
	st.shared.u32 	[%r4], %r15;
	setp.ge.u32 	%p1, %r21, %r11;
	@%p1 bra 	$L__BB10_7;
	mov.u32 	%r16, %nctaid.x;
	shl.b32 	%r5, %r16, 1;
$L__BB10_2:
	add.s32 	%r17, %r21, 1;
	setp.ge.u32 	%p2, %r17, %r11;
	@%p2 bra 	$L__BB10_4;
	mul.wide.u32 	%rd6, %r21, 4;
	add.s64 	%rd7, %rd1, %rd6;
	ld.global.u32 	%r18, [%rd7];
	ld.global.u32 	%r19, [%rd7+4];
	add.s32 	%r22, %r19, %r18;
	bra.uni 	$L__BB10_5;
$L__BB10_4:
	mul.wide.u32 	%rd4, %r21, 4;
	add.s64 	%rd5, %rd1, %rd4;
	ld.global.u32 	%r22, [%rd5];
$L__BB10_5:
	add.s32 	%r21, %r21, %r5;
	setp.lt.u32 	%p3, %r21, %r11;
	@%p3 bra 	$L__BB10_2;
	st.shared.u32 	[%r4], %r22;
$L__BB10_7:
	bar.sync 	0;
	setp.ne.s32 	%p4, %r1, 0;
	@%p4 bra 	$L__BB10_9;
	ld.shared.u32 	%r20, [sdata];
	cvta.to.global.u64 	%rd8, %rd2;
	mul.wide.u32 	%rd9, %r2, 4;
	add.s64 	%rd10, %rd8, %rd9;
	st.global.u32 	[%rd10], %r20;
$L__BB10_9:
	ret;

}


// ===== COMPILED SASS (sm_100) =====

	.target	sm_100

	.elftype	@"ET_EXEC"


//--------------------- .note.nv.tkinfo           --------------------------
	.section	.note.nv.tkinfo,"",@"SHT_NOTE"
	.sectionflags	@"SHF_NOTE_NV_TKINFO"
	.tkinfo
        /*0018*/ 	.word	0x00000002
        /*0030*/ 	.string	""
        /*0030*/ 	.string	"ptxas"
        /*0030*/ 	.string	"Cuda compilation tools, release 13.0, V13.0.88"
        /*0030*/ 	.string	"Build cuda_13.0.r13.0/compiler.36424714_0"
        /*0030*/ 	.string	"-arch sm_100 -m 64 "



//--------------------- .note.nv.cuinfo           --------------------------
	.section	.note.nv.cuinfo,"",@"SHT_NOTE"
	.sectionflags	@"SHF_NOTE_NV_CUINFO"
        /*0018*/ 	.short	0x0002
        /*001a*/ 	.short	0x0064
        /*001c*/ 	.short	0x0082
	.zero		2


//--------------------- .nv.info                  --------------------------
	.section	.nv.info,"",@"SHT_CUDA_INFO"
	.align	4


	//----- nvinfo : EIATTR_REGCOUNT
	.align		4
        /*0000*/ 	.byte	0x04, 0x2f
        /*0002*/ 	.short	(.L_1 - .L_0)
	.align		4
.L_0:
        /*0004*/ 	.word	index@(_Z13reduce_kernelIi3AddLj1024EEvPT_S2_iT0_)
        /*0008*/ 	.word	0x00000010


	//----- nvinfo : EIATTR_FRAME_SIZE
	.align		4
.L_1:
        /*000c*/ 	.byte	0x04, 0x11
        /*000e*/ 	.short	(.L_3 - .L_2)
	.align		4
.L_2:
        /*0010*/ 	.word	index@(_Z13reduce_kernelIi3AddLj1024EEvPT_S2_iT0_)
        /*0014*/ 	.word	0x00000000


	//----- nvinfo : EIATTR_REGCOUNT
	.align		4
.L_3:
        /*0018*/ 	.byte	0x04, 0x2f
        /*001a*/ 	.short	(.L_5 - .L_4)
	.align		4
.L_4:
        /*001c*/ 	.word	index@(_Z13reduce_kernelIi3AddLj512EEvPT_S2_iT0_)
        /*0020*/ 	.word	0x00000010


	//----- nvinfo : EIATTR_FRAME_SIZE
	.align		4
.L_5:
        /*0024*/ 	.byte	0x04, 0x11
        /*0026*/ 	.short	(.L_7 - .L_6)
	.align		4
.L_6:
        /*0028*/ 	.word	index@(_Z13reduce_kernelIi3AddLj512EEvPT_S2_iT0_)
        /*002c*/ 	.word	0x00000000


	//----- nvinfo : EIATTR_REGCOUNT
	.align		4
.L_7:
        /*0030*/ 	.byte	0x04, 0x2f
        /*0032*/ 	.short	(.L_9 - .L_8)
	.align		4
.L_8:
        /*0034*/ 	.word	index@(_Z13reduce_kernelIi3AddLj256EEvPT_S2_iT0_)
        /*0038*/ 	.word	0x00000010


	//----- nvinfo : EIATTR_FRAME_SIZE
	.align		4
.L_9:
        /*003c*/ 	.byte	0x04, 0x11
        /*003e*/ 	.short	(.L_11 - .L_10)
	.align		4
.L_10:
        /*0040*/ 	.word	index@(_Z13reduce_kernelIi3AddLj256EEvPT_S2_iT0_)
        /*0044*/ 	.word	0x00000000


	//----- nvinfo : EIATTR_REGCOUNT
	.align		4
.L_11:
        /*0048*/ 	.byte	0x04, 0x2f
        /*004a*/ 	.short	(.L_13 - .L_12)
	.align		4
.L_12:
        /*004c*/ 	.word	index@(_Z13reduce_kernelIi3AddLj128EEvPT_S2_iT0_)
        /*0050*/ 	.word	0x00000010


	//----- nvinfo : EIATTR_FRAME_SIZE
	.align		4
.L_13:
        /*0054*/ 	.byte	0x04, 0x11
        /*0056*/ 	.short	(.L_15 - .L_14)
	.align		4
.L_14:
        /*0058*/ 	.word	index@(_Z13reduce_kernelIi3AddLj128EEvPT_S2_iT0_)
        /*005c*/ 	.word	0x00000000


	//----- nvinfo : EIATTR_REGCOUNT
	.align		4
.L_15:
        /*0060*/ 	.byte	0x04, 0x2f
        /*0062*/ 	.short	(.L_17 - .L_16)
	.align		4
.L_16:
        /*0064*/ 	.word	index@(_Z13reduce_kernelIi3AddLj64EEvPT_S2_iT0_)
        /*0068*/ 	.word	0x00000010


	//----- nvinfo : EIATTR_FRAME_SIZE
	.align		4
.L_17:
        /*006c*/ 	.byte	0x04, 0x11
        /*006e*/ 	.short	(.L_19 - .L_18)
	.align		4
.L_18:
        /*0070*/ 	.word	index@(_Z13reduce_kernelIi3AddLj64EEvPT_S2_iT0_)
        /*0074*/ 	.word	0x00000000


	//----- nvinfo : EIATTR_REGCOUNT
	.align		4
.L_19:
        /*0078*/ 	.byte	0x04, 0x2f
        /*007a*/ 	.short	(.L_21 - .L_20)
	.align		4
.L_20:
        /*007c*/ 	.word	index@(_Z13reduce_kernelIi3AddLj32EEvPT_S2_iT0_)
        /*0080*/ 	.word	0x00000010


	//----- nvinfo : EIATTR_FRAME_SIZE
	.align		4
.L_21:
        /*0084*/ 	.byte	0x04, 0x11
        /*0086*/ 	.short	(.L_23 - .L_22)
	.align		4
.L_22:
        /*0088*/ 	.word	index@(_Z13reduce_kernelIi3AddLj32EEvPT_S2_iT0_)
        /*008c*/ 	.word	0x00000000


	//----- nvinfo : EIATTR_REGCOUNT
	.align		4
.L_23:
        /*0090*/ 	.byte	0x04, 0x2f
        /*0092*/ 	.short	(.L_25 - .L_24)
	.align		4
.L_24:
        /*0094*/ 	.word	index@(_Z13reduce_kernelIi3AddLj16EEvPT_S2_iT0_)
        /*0098*/ 	.word	0x00000010


	//----- nvinfo : EIATTR_FRAME_SIZE
	.align		4
.L_25:
        /*009c*/ 	.byte	0x04, 0x11
        /*009e*/ 	.short	(.L_27 - .L_26)
	.align		4
.L_26:
        /*00a0*/ 	.word	index@(_Z13reduce_kernelIi3AddLj16EEvPT_S2_iT0_)
        /*00a4*/ 	.word	0x00000000


	//----- nvinfo : EIATTR_REGCOUNT
	.align		4
.L_27:
        /*00a8*/ 	.byte	0x04, 0x2f
        /*00aa*/ 	.short	(.L_29 - .L_28)
	.align		4
.L_28:
        /*00ac*/ 	.word	index@(_Z13reduce_kernelIi3AddLj8EEvPT_S2_iT0_)
        /*00b0*/ 	.word	0x00000010


	//----- nvinfo : EIATTR_FRAME_SIZE
	.align		4
.L_29:
        /*00b4*/ 	.byte	0x04, 0x11
        /*00b6*/ 	.short	(.L_31 - .L_30)
	.align		4
.L_30:
        /*00b8*/ 	.word	index@(_Z13reduce_kernelIi3AddLj8EEvPT_S2_iT0_)
        /*00bc*/ 	.word	0x00000000


	//----- nvinfo : EIATTR_REGCOUNT
	.align		4
.L_31:
        /*00c0*/ 	.byte	0x04, 0x2f
        /*00c2*/ 	.short	(.L_33 - .L_32)
	.align		4
.L_32:
        /*00c4*/ 	.word	index@(_Z13reduce_kernelIi3AddLj4EEvPT_S2_iT0_)
        /*00c8*/ 	.word	0x00000010


	//----- nvinfo : EIATTR_FRAME_SIZE
	.align		4
.L_33:
        /*00cc*/ 	.byte	0x04, 0x11
        /*00ce*/ 	.short	(.L_35 - .L_34)
	.align		4
.L_34:
        /*00d0*/ 	.word	index@(_Z13reduce_kernelIi3AddLj4EEvPT_S2_iT0_)
        /*00d4*/ 	.word	0x00000000


	//----- nvinfo : EIATTR_REGCOUNT
	.align		4
.L_35:
        /*00d8*/ 	.byte	0x04, 0x2f
        /*00da*/ 	.short	(.L_37 - .L_36)
	.align		4
.L_36:
        /*00dc*/ 	.word	index@(_Z13reduce_kernelIi3AddLj2EEvPT_S2_iT0_)
        /*00e0*/ 	.word	0x00000010


	//----- nvinfo : EIATTR_FRAME_SIZE
	.align		4
.L_37:
        /*00e4*/ 	.byte	0x04, 0x11
        /*00e6*/ 	.short	(.L_39 - .L_38)
	.align		4
.L_38:
        /*00e8*/ 	.word	index@(_Z13reduce_kernelIi3AddLj2EEvPT_S2_iT0_)
        /*00ec*/ 	.word	0x00000000


	//----- nvinfo : EIATTR_REGCOUNT
	.align		4
.L_39:
        /*00f0*/ 	.byte	0x04, 0x2f
        /*00f2*/ 	.short	(.L_41 - .L_40)
	.align		4
.L_40:
        /*00f4*/ 	.word	index@(_Z13reduce_kernelIi3AddLj1EEvPT_S2_iT0_)
        /*00f8*/ 	.word	0x0000000e


	//----- nvinfo : EIATTR_FRAME_SIZE
	.align		4
.L_41:
        /*00fc*/ 	.byte	0x04, 0x11
        /*00fe*/ 	.short	(.L_43 - .L_42)
	.align		4
.L_42:
        /*0100*/ 	.word	index@(_Z13reduce_kernelIi3AddLj1EEvPT_S2_iT0_)
        /*0104*/ 	.word	0x00000000


	//----- nvinfo : EIATTR_MIN_STACK_SIZE
	.align		4
.L_43:
        /*0108*/ 	.byte	0x04, 0x12
        /*010a*/ 	.short	(.L_45 - .L_44)
	.align		4
.L_44:
        /*010c*/ 	.word	index@(_Z13reduce_kernelIi3AddLj1EEvPT_S2_iT0_)
        /*0110*/ 	.word	0x00000000


	//----- nvinfo : EIATTR_MIN_STACK_SIZE
	.align		4
.L_45:
        /*0114*/ 	.byte	0x04, 0x12
        /*0116*/ 	.short	(.L_47 - .L_46)
	.align		4
.L_46:
        /*0118*/ 	.word	index@(_Z13reduce_kernelIi3AddLj2EEvPT_S2_iT0_)
        /*011c*/ 	.word	0x00000000


	//----- nvinfo : EIATTR_MIN_STACK_SIZE
	.align		4
.L_47:
        /*0120*/ 	.byte	0x04, 0x12
        /*0122*/ 	.short	(.L_49 - .L_48)
	.align		4
.L_48:
        /*0124*/ 	.word	index@(_Z13reduce_kernelIi3AddLj4EEvPT_S2_iT0_)
        /*0128*/ 	.word	0x00000000


	//----- nvinfo : EIATTR_MIN_STACK_SIZE
	.align		4
.L_49:
        /*012c*/ 	.byte	0x04, 0x12
        /*012e*/ 	.short	(.L_51 - .L_50)
	.align		4
.L_50:
        /*0130*/ 	.word	index@(_Z13reduce_kernelIi3AddLj8EEvPT_S2_iT0_)
        /*0134*/ 	.word	0x00000000


	//----- nvinfo : EIATTR_MIN_STACK_SIZE
	.align		4
.L_51:
        /*0138*/ 	.byte	0x04, 0x12
        /*013a*/ 	.short	(.L_53 - .L_52)
	.align		4
.L_52:
        /*013c*/ 	.word	index@(_Z13reduce_kernelIi3AddLj16EEvPT_S2_iT0_)
        /*0140*/ 	.word	0x00000000


	//----- nvinfo : EIATTR_MIN_STACK_SIZE
	.align		4
.L_53:
        /*0144*/ 	.byte	0x04, 0x12
        /*0146*/ 	.short	(.L_55 - .L_54)
	.align		4
.L_54:
        /*0148*/ 	.word	index@(_Z13reduce_kernelIi3AddLj32EEvPT_S2_iT0_)
        /*014c*/ 	.word	0x00000000


	//----- nvinfo : EIATTR_MIN_STACK_SIZE
	.align		4
.L_55:
        /*0150*/ 	.byte	0x04, 0x12
        /*0152*/ 	.short	(.L_57 - .L_56)
	.align		4
.L_56:
        /*0154*/ 	.word	index@(_Z13reduce_kernelIi3AddLj64EEvPT_S2_iT0_)
        /*0158*/ 	.word	0x00000000


	//----- nvinfo : EIATTR_MIN_STACK_SIZE
	.align		4
.L_57:
        /*015c*/ 	.byte	0x04, 0x12
        /*015e*/ 	.short	(.L_59 - .L_58)
	.align		4
.L_58:
        /*0160*/ 	.word	index@(_Z13reduce_kernelIi3AddLj128EEvPT_S2_iT0_)
        /*0164*/ 	.word	0x00000000


	//----- nvinfo : EIATTR_MIN_STACK_SIZE
	.align		4
.L_59:
        /*0168*/ 	.byte	0x04, 0x12
        /*016a*/ 	.short	(.L_61 - .L_60)
	.align		4
.L_60:
        /*016c*/ 	.word	index@(_Z13reduce_kernelIi3AddLj256EEvPT_S2_iT0_)
        /*0170*/ 	.word	0x00000000


	//----- nvinfo : EIATTR_MIN_STACK_SIZE
	.align		4
.L_61:
        /*0174*/ 	.byte	0x04, 0x12
        /*0176*/ 	.short	(.L_63 - .L_62)
	.align		4
.L_62:
        /*0178*/ 	.word	index@(_Z13reduce_kernelIi3AddLj512EEvPT_S2_iT0_)
        /*017c*/ 	.word	0x00000000


	//----- nvinfo : EIATTR_MIN_STACK_SIZE
	.align		4
.L_63:
        /*0180*/ 	.byte	0x04, 0x12
        /*0182*/ 	.short	(.L_65 - .L_64)
	.align		4
.L_64:
        /*0184*/ 	.word	index@(_Z13reduce_kernelIi3AddLj1024EEvPT_S2_iT0_)
        /*0188*/ 	.word	0x00000000
.L_65:


//--------------------- .nv.compat                --------------------------
	.section	.nv.compat,"",@"SHT_CUDA_COMPAT_INFO"
	.align	4
        /*0000*/ 	.byte	0x02, 0x09, 0x00, 0x00, 0x02, 0x02, 0x01, 0x00, 0x02, 0x05, 0x05, 0x00, 0x03, 0x07, 0x01, 0x01
        /*0010*/ 	.byte	0x02, 0x03, 0x00, 0x00, 0x02, 0x06, 0x01, 0x00, 0x04, 0x0b, 0x08, 0x00, 0x09, 0x00, 0x00, 0x00
        /*0020*/ 	.byte	0x00, 0x00, 0x00, 0x00


//--------------------- .nv.info._Z13reduce_kernelIi3AddLj1EEvPT_S2_iT0_ --------------------------
	.section	.nv.info._Z13reduce_kernelIi3AddLj1EEvPT_S2_iT0_,"",@"SHT_CUDA_INFO"
	.sectionflags	@""
	.align	4


	//----- nvinfo : EIATTR_CUDA_API_VERSION
	.align		4
        /*0000*/ 	.byte	0x04, 0x37
        /*0002*/ 	.short	(.L_67 - .L_66)
.L_66:
        /*0004*/ 	.word	0x00000082


	//----- nvinfo : EIATTR_KPARAM_INFO
	.align		4
.L_67:
        /*0008*/ 	.byte	0x04, 0x17
        /*000a*/ 	.short	(.L_69 - .L_68)
.L_68:
        /*000c*/ 	.word	0x00000000
        /*0010*/ 	.short	0x0003
        /*0012*/ 	.short	0x0014
        /*0014*/ 	.byte	0x00, 0xf0, 0x05, 0x00


	//----- nvinfo : EIATTR_KPARAM_INFO
	.align		4
.L_69:
        /*0018*/ 	.byte	0x04, 0x17
        /*001a*/ 	.short	(.L_71 - .L_70)
.L_70:
        /*001c*/ 	.word	0x00000000
        /*0020*/ 	.short	0x0002
        /*0022*/ 	.short	0x0010
        /*0024*/ 	.byte	0x00, 0xf0, 0x11, 0x00


	//----- nvinfo : EIATTR_KPARAM_INFO
	.align		4
.L_71:
        /*0028*/ 	.byte	0x04, 0x17
        /*002a*/ 	.short	(.L_73 - .L_72)
.L_72:
        /*002c*/ 	.word	0x00000000
        /*0030*/ 	.short	0x0001
        /*0032*/ 	.short	0x0008
        /*0034*/ 	.byte	0x00, 0xf5, 0x21, 0x00


	//----- nvinfo : EIATTR_KPARAM_INFO
	.align		4
.L_73:
        /*0038*/ 	.byte	0x04, 0x17
        /*003a*/ 	.short	(.L_75 - .L_74)
.L_74:
        /*003c*/ 	.word	0x00000000
        /*0040*/ 	.short	0x0000
        /*0042*/ 	.short	0x0000
        /*0044*/ 	.byte	0x00, 0xf5, 0x21, 0x00


	//----- nvinfo : EIATTR_SPARSE_MMA_MASK
	.align		4
.L_75:
        /*0048*/ 	.byte	0x03, 0x50
        /*004a*/ 	.short	0x0000


	//----- nvinfo : EIATTR_MAXREG_COUNT
	.align		4
        /*004c*/ 	.byte	0x03, 0x1b
        /*004e*/ 	.short	0x00ff


	//----- nvinfo : EIATTR_NUM_BARRIERS
	.align		4
        /*0050*/ 	.byte	0x02, 0x4c
        /*0052*/ 	.byte	0x01
	.zero		1


	//----- nvinfo : EIATTR_MERCURY_ISA_VERSION
	.align		4
        /*0054*/ 	.byte	0x03, 0x5f
        /*0056*/ 	.short	0x0101


	//----- nvinfo : EIATTR_VRC_CTA_INIT_COUNT
	.align		4
        /*0058*/ 	.byte	0x02, 0x4a
	.zero		1
	.zero		1


	//----- nvinfo : EIATTR_EXIT_INSTR_OFFSETS
	.align		4
        /*005c*/ 	.byte	0x04, 0x1c
        /*005e*/ 	.short	(.L_77 - .L_76)


	//   ....[0]....
.L_76:
        /*0060*/ 	.word	0x00000200


	//   ....[1]....
        /*0064*/ 	.word	0x00000280


	//----- nvinfo : EIATTR_CRS_STACK_SIZE
	.align		4
.L_77:
        /*0068*/ 	.byte	0x04, 0x1e
        /*006a*/ 	.short	(.L_79 - .L_78)
.L_78:
        /*006c*/ 	.word	0x00000000


	//----- nvinfo : EIATTR_CBANK_PARAM_SIZE
	.align		4
.L_79:
        /*0070*/ 	.byte	0x03, 0x19
        /*0072*/ 	.short	0x0015


	//----- nvinfo : EIATTR_PARAM_CBANK
	.align		4
        /*0074*/ 	.byte	0x04, 0x0a
        /*0076*/ 	.short	(.L_81 - .L_80)
	.align		4
.L_80:
        /*0078*/ 	.word	index@(.nv.constant0._Z13reduce_kernelIi3AddLj1EEvPT_S2_iT0_)
        /*007c*/ 	.short	0x0380
        /*007e*/ 	.short	0x0015


	//----- nvinfo : EIATTR_SW_WAR
	.align		4
.L_81:
        /*0080*/ 	.byte	0x04, 0x36
        /*0082*/ 	.short	(.L_83 - .L_82)
.L_82:
        /*0084*/ 	.word	0x00000008
.L_83:


//--------------------- .nv.info._Z13reduce_kernelIi3AddLj2EEvPT_S2_iT0_ --------------------------
	.section	.nv.info._Z13reduce_kernelIi3AddLj2EEvPT_S2_iT0_,"",@"SHT_CUDA_INFO"
	.sectionflags	@""
	.align	4


	//----- nvinfo : EIATTR_CUDA_API_VERSION
	.align		4
        /*0000*/ 	.byte	0x04, 0x37
        /*0002*/ 	.short	(.L_85 - .L_84)
.L_84:
        /*0004*/ 	.word	0x00000082


	//----- nvinfo : EIATTR_KPARAM_INFO
	.align		4
.L_85:
        /*0008*/ 	.byte	0x04, 0x17
        /*000a*/ 	.short	(.L_87 - .L_86)
.L_86:
        /*000c*/ 	.word	0x00000000
        /*0010*/ 	.short	0x0003
        /*0012*/ 	.short	0x0014
        /*0014*/ 	.byte	0x00, 0xf0, 0x05, 0x00


	//----- nvinfo : EIATTR_KPARAM_INFO
	.align		4
.L_87:
        /*0018*/ 	.byte	0x04, 0x17
        /*001a*/ 	.short	(.L_89 - .L_88)
.L_88:
        /*001c*/ 	.word	0x00000000
        /*0020*/ 	.short	0x0002
        /*0022*/ 	.short	0x0010
        /*0024*/ 	.byte	0x00, 0xf0, 0x11, 0x00


	//----- nvinfo : EIATTR_KPARAM_INFO
	.align		4
.L_89:
        /*0028*/ 	.byte	0x04, 0x17
        /*002a*/ 	.short	(.L_91 - .L_90)
.L_90:
        /*002c*/ 	.word	0x00000000
        /*0030*/ 	.short	0x0001
        /*0032*/ 	.short	0x0008
        /*0034*/ 	.byte	0x00, 0xf5, 0x21, 0x00


	//----- nvinfo : EIATTR_KPARAM_INFO
	.align		4
.L_91:
        /*0038*/ 	.byte	0x04, 0x17
        /*003a*/ 	.short	(.L_93 - .L_92)
.L_92:
        /*003c*/ 	.word	0x00000000
        /*0040*/ 	.short	0x0000
        /*0042*/ 	.short	0x0000
        /*0044*/ 	.byte	0x00, 0xf5, 0x21, 0x00


	//----- nvinfo : EIATTR_SPARSE_MMA_MASK
	.align		4
.L_93:
        /*0048*/ 	.byte	0x03, 0x50
        /*004a*/ 	.short	0x0000


	//----- nvinfo : EIATTR_MAXREG_COUNT
	.align		4
        /*004c*/ 	.byte	0x03, 0x1b
        /*004e*/ 	.short	0x00ff


	//----- nvinfo : EIATTR_NUM_BARRIERS
	.align		4
        /*0050*/ 	.byte	0x02, 0x4c
        /*0052*/ 	.byte	0x01
	.zero		1


	//----- nvinfo : EIATTR_MERCURY_ISA_VERSION
	.align		4
        /*0054*/ 	.byte	0x03, 0x5f
        /*0056*/ 	.short	0x0101


	//----- nvinfo : EIATTR_VRC_CTA_INIT_COUNT
	.align		4
        /*0058*/ 	.byte	0x02, 0x4a
	.zero		1
	.zero		1


	//----- nvinfo : EIATTR_EXIT_INSTR_OFFSETS
	.align		4
        /*005c*/ 	.byte	0x04, 0x1c
        /*005e*/ 	.short	(.L_95 - .L_94)


	//   ....[0]....
.L_94:
        /*0060*/ 	.word	0x00000210


	//   ....[1]....
        /*0064*/ 	.word	0x00000270


	//   ....[2]....
        /*0068*/ 	.word	0x000002f0


	//----- nvinfo : EIATTR_CRS_STACK_SIZE
	.align		4
.L_95:
        /*006c*/ 	.byte	0x04, 0x1e
        /*006e*/ 	.short	(.L_97 - .L_96)
.L_96:
        /*0070*/ 	.word	0x00000000


	//----- nvinfo : EIATTR_CBANK_PARAM_SIZE
	.align		4
.L_97:
        /*0074*/ 	.byte	0x03, 0x19
        /*0076*/ 	.short	0x0015


	//----- nvinfo : EIATTR_PARAM_CBANK
	.align		4
        /*0078*/ 	.byte	0x04, 0x0a
        /*007a*/ 	.short	(.L_99 - .L_98)
	.align		4
.L_98:
        /*007c*/ 	.word	index@(.nv.constant0._Z13reduce_kernelIi3AddLj2EEvPT_S2_iT0_)
        /*0080*/ 	.short	0x0380
        /*0082*/ 	.short	0x0015


	//----- nvinfo : EIATTR_SW_WAR
	.align		4
.L_99:
        /*0084*/ 	.byte	0x04, 0x36
        /*0086*/ 	.short	(.L_101 - .L_100)
.L_100:
        /*0088*/ 	.word	0x00000008
.L_101:


//--------------------- .nv.info._Z13reduce_kernelIi3AddLj4EEvPT_S2_iT0_ --------------------------
	.section	.nv.info._Z13reduce_kernelIi3AddLj4EEvPT_S2_iT0_,"",@"SHT_CUDA_INFO"
	.sectionflags	@""
	.align	4


	//----- nvinfo : EIATTR_CUDA_API_VERSION
	.align		4
        /*0000*/ 	.byte	0x04, 0x37
        /*0002*/ 	.short	(.L_103 - .L_102)
.L_102:
        /*0004*/ 	.word	0x00000082


	//----- nvinfo : EIATTR_KPARAM_INFO
	.align		4
.L_103:
        /*0008*/ 	.byte	0x04, 0x17
        /*000a*/ 	.short	(.L_105 - .L_104)
.L_104:
        /*000c*/ 	.word	0x00000000
        /*0010*/ 	.short	0x0003
        /*0012*/ 	.short	0x0014
        /*0014*/ 	.byte	0x00, 0xf0, 0x05, 0x00


	//----- nvinfo : EIATTR_KPARAM_INFO
	.align		4
.L_105:
        /*0018*/ 	.byte	0x04, 0x17
        /*001a*/ 	.short	(.L_107 - .L_106)
.L_106:
        /*001c*/ 	.word	0x00000000
        /*0020*/ 	.short	0x0002
        /*0022*/ 	.short	0x0010
        /*0024*/ 	.byte	0x00, 0xf0, 0x11, 0x00


	//----- nvinfo : EIATTR_KPARAM_INFO
	.align		4
.L_107:
        /*0028*/ 	.byte	0x04, 0x17
        /*002a*/ 	.short	(.L_109 - .L_108)
.L_108:
        /*002c*/ 	.word	0x00000000
        /*0030*/ 	.short	0x0001
        /*0032*/ 	.short	0x0008
        /*0034*/ 	.byte	0x00, 0xf5, 0x21, 0x00


	//----- nvinfo : EIATTR_KPARAM_INFO
	.align		4
.L_109:
        /*0038*/ 	.byte	0x04, 0x17
        /*003a*/ 	.short	(.L_111 - .L_110)
.L_110:
        /*003c*/ 	.word	0x00000000
        /*0040*/ 	.short	0x0000
        /*0042*/ 	.short	0x0000
        /*0044*/ 	.byte	0x00, 0xf5, 0x21, 0x00


	//----- nvinfo : EIATTR_SPARSE_MMA_MASK
	.align		4
.L_111:
        /*0048*/ 	.byte	0x03, 0x50
        /*004a*/ 	.short	0x0000


	//----- nvinfo : EIATTR_MAXREG_COUNT
	.align		4
        /*004c*/ 	.byte	0x03, 0x1b
        /*004e*/ 	.short	0x00ff


	//----- nvinfo : EIATTR_NUM_BARRIERS
	.align		4
        /*0050*/ 	.byte	0x02, 0x4c
        /*0052*/ 	.byte	0x01
	.zero		1


	//----- nvinfo : EIATTR_MERCURY_ISA_VERSION
	.align		4
        /*0054*/ 	.byte	0x03, 0x5f
        /*0056*/ 	.short	0x0101


	//----- nvinfo : EIATTR_VRC_CTA_INIT_COUNT
	.align		4
        /*0058*/ 	.byte	0x02, 0x4a
	.zero		1
	.zero		1


	//----- nvinfo : EIATTR_EXIT_INSTR_OFFSETS
	.align		4
        /*005c*/ 	.byte	0x04, 0x1c
        /*005e*/ 	.short	(.L_113 - .L_112)


	//   ....[0]....
.L_112:
        /*0060*/ 	.word	0x00000210


	//   ....[1]....
        /*0064*/ 	.word	0x000002b0


	//   ....[2]....
        /*0068*/ 	.word	0x00000330


	//----- nvinfo : EIATTR_CRS_STACK_SIZE
	.align		4
.L_113:
        /*006c*/ 	.byte	0x04, 0x1e
        /*006e*/ 	.short	(.L_115 - .L_114)
.L_114:
        /*0070*/ 	.word	0x00000000


	//----- nvinfo : EIATTR_CBANK_PARAM_SIZE
	.align		4
.L_115:
        /*0074*/ 	.byte	0x03, 0x19
        /*0076*/ 	.short	0x0015


	//----- nvinfo : EIATTR_PARAM_CBANK
	.align		4
        /*0078*/ 	.byte	0x04, 0x0a
        /*007a*/ 	.short	(.L_117 - .L_116)
	.align		4
.L_116:
        /*007c*/ 	.word	index@(.nv.constant0._Z13reduce_kernelIi3AddLj4EEvPT_S2_iT0_)
        /*0080*/ 	.short	0x0380
        /*0082*/ 	.short	0x0015


	//----- nvinfo : EIATTR_SW_WAR
	.align		4
.L_117:
        /*0084*/ 	.byte	0x04, 0x36
        /*0086*/ 	.short	(.L_119 - .L_118)
.L_118:
        /*0088*/ 	.word	0x00000008
.L_119:


//--------------------- .nv.info._Z13reduce_kernelIi3AddLj8EEvPT_S2_iT0_ --------------------------
	.section	.nv.info._Z13reduce_kernelIi3AddLj8EEvPT_S2_iT0_,"",@"SHT_CUDA_INFO"
	.sectionflags	@""
	.align	4


	//----- nvinfo : EIATTR_CUDA_API_VERSION
	.align		4
        /*0000*/ 	.byte	0x04, 0x37
        /*0002*/ 	.short	(.L_121 - .L_120)
.L_120:
        /*0004*/ 	.word	0x00000082


	//----- nvinfo : EIATTR_KPARAM_INFO
	.align		4
.L_121:
        /*0008*/ 	.byte	0x04, 0x17
        /*000a*/ 	.short	(.L_123 - .L_122)
.L_122:
        /*000c*/ 	.word	0x00000000
        /*0010*/ 	.short	0x0003
        /*0012*/ 	.short	0x0014
        /*0014*/ 	.byte	0x00, 0xf0, 0x05, 0x00


	//----- nvinfo : EIATTR_KPARAM_INFO
	.align		4
.L_123:
        /*0018*/ 	.byte	0x04, 0x17
        /*001a*/ 	.short	(.L_125 - .L_124)
.L_124:
        /*001c*/ 	.word	0x00000000
        /*0020*/ 	.short	0x0002
        /*0022*/ 	.short	0x0010
        /*0024*/ 	.byte	0x00, 0xf0, 0x11, 0x00


	//----- nvinfo : EIATTR_KPARAM_INFO
	.align		4
.L_125:
        /*0028*/ 	.byte	0x04, 0x17
        /*002a*/ 	.short	(.L_127 - .L_126)
.L_126:
        /*002c*/ 	.word	0x00000000
        /*0030*/ 	.short	0x0001
        /*0032*/ 	.short	0x0008
        /*0034*/ 	.byte	0x00, 0xf5, 0x21, 0x00


	//----- nvinfo : EIATTR_KPARAM_INFO
	.align		4
.L_127:
        /*0038*/ 	.byte	0x04, 0x17
        /*003a*/ 	.short	(.L_129 - .L_128)
.L_128:
        /*003c*/ 	.word	0x00000000
        /*0040*/ 	.short	0x0000
        /*0042*/ 	.short	0x0000
        /*0044*/ 	.byte	0x00, 0xf5, 0x21, 0x00


	//----- nvinfo : EIATTR_SPARSE_MMA_MASK
	.align		4
.L_129:
        /*0048*/ 	.byte	0x03, 0x50
        /*004a*/ 	.short	0x0000


	//----- nvinfo : EIATTR_MAXREG_COUNT
	.align		4
        /*004c*/ 	.byte	0x03, 0x1b
        /*004e*/ 	.short	0x00ff


	//----- nvinfo : EIATTR_NUM_BARRIERS
	.align		4
        /*0050*/ 	.byte	0x02, 0x4c
        /*0052*/ 	.byte	0x01
	.zero		1


	//----- nvinfo : EIATTR_MERCURY_ISA_VERSION
	.align		4
        /*0054*/ 	.byte	0x03, 0x5f
        /*0056*/ 	.short	0x0101


	//----- nvinfo : EIATTR_VRC_CTA_INIT_COUNT
	.align		4
        /*0058*/ 	.byte	0x02, 0x4a
	.zero		1
	.zero		1


	//----- nvinfo : EIATTR_EXIT_INSTR_OFFSETS
	.align		4
        /*005c*/ 	.byte	0x04, 0x1c
        /*005e*/ 	.short	(.L_131 - .L_130)


	//   ....[0]....
.L_130:
        /*0060*/ 	.word	0x00000210


	//   ....[1]....
        /*0064*/ 	.word	0x000002f0


	//   ....[2]....
        /*0068*/ 	.word	0x00000370


	//----- nvinfo : EIATTR_CRS_STACK_SIZE
	.align		4
.L_131:
        /*006c*/ 	.byte	0x04, 0x1e
        /*006e*/ 	.short	(.L_133 - .L_132)
.L_132:
        /*0070*/ 	.word	0x00000000


	//----- nvinfo : EIATTR_CBANK_PARAM_SIZE
	.align		4
.L_133:
        /*0074*/ 	.byte	0x03, 0x19
        /*0076*/ 	.short	0x0015


	//----- nvinfo : EIATTR_PARAM_CBANK
	.align		4
        /*0078*/ 	.byte	0x04, 0x0a
        /*007a*/ 	.short	(.L_135 - .L_134)
	.align		4
.L_134:
        /*007c*/ 	.word	index@(.nv.constant0._Z13reduce_kernelIi3AddLj8EEvPT_S2_iT0_)
        /*0080*/ 	.short	0x0380
        /*0082*/ 	.short	0x0015


	//----- nvinfo : EIATTR_SW_WAR
	.align		4
.L_135:
        /*0084*/ 	.byte	0x04, 0x36
        /*0086*/ 	.short	(.L_137 - .L_136)
.L_136:
        /*0088*/ 	.word	0x00000008
.L_137:


//--------------------- .nv.info._Z13reduce_kernelIi3AddLj16EEvPT_S2_iT0_ --------------------------
	.section	.nv.info._Z13reduce_kernelIi3AddLj16EEvPT_S2_iT0_,"",@"SHT_CUDA_INFO"
	.sectionflags	@""
	.align	4


	//----- nvinfo : EIATTR_CUDA_API_VERSION
	.align		4
        /*0000*/ 	.byte	0x04, 0x37
        /*0002*/ 	.short	(.L_139 - .L_138)
.L_138:
        /*0004*/ 	.word	0x00000082


	//----- nvinfo : EIATTR_KPARAM_INFO
	.align		4
.L_139:
        /*0008*/ 	.byte	0x04, 0x17
        /*000a*/ 	.short	(.L_141 - .L_140)
.L_140:
        /*000c*/ 	.word	0x00000000
        /*0010*/ 	.short	0x0003
        /*0012*/ 	.short	0x0014
        /*0014*/ 	.byte	0x00, 0xf0, 0x05, 0x00


	//----- nvinfo : EIATTR_KPARAM_INFO
	.align		4
.L_141:
        /*0018*/ 	.byte	0x04, 0x17
        /*001a*/ 	.short	(.L_143 - .L_142)
.L_142:
        /*001c*/ 	.word	0x00000000
        /*0020*/ 	.short	0x0002
        /*0022*/ 	.short	0x0010
        /*0024*/ 	.byte	0x00, 0xf0, 0x11, 0x00


	//----- nvinfo : EIATTR_KPARAM_INFO
	.align		4
.L_143:
        /*0028*/ 	.byte	0x04, 0x17
        /*002a*/ 	.short	(.L_145 - .L_144)
.L_144:
        /*002c*/ 	.word	0x00000000
        /*0030*/ 	.short	0x0001
        /*0032*/ 	.short	0x0008
        /*0034*/ 	.byte	0x00, 0xf5, 0x21, 0x00


	//----- nvinfo : EIATTR_KPARAM_INFO
	.align		4
.L_145:
        /*0038*/ 	.byte	0x04, 0x17
        /*003a*/ 	.short	(.L_147 - .L_146)
.L_146:
        /*003c*/ 	.word	0x00000000
        /*0040*/ 	.short	0x0000
        /*0042*/ 	.short	0x0000
        /*0044*/ 	.byte	0x00, 0xf5, 0x21, 0x00


	//----- nvinfo : EIATTR_SPARSE_MMA_MASK
	.align		4
.L_147:
        /*0048*/ 	.byte	0x03, 0x50
        /*004a*/ 	.short	0x0000


	//----- nvinfo : EIATTR_MAXREG_COUNT
	.align		4
        /*004c*/ 	.byte	0x03, 0x1b
        /*004e*/ 	.short	0x00ff


	//----- nvinfo : EIATTR_NUM_BARRIERS
	.align		4
        /*0050*/ 	.byte	0x02, 0x4c
        /*0052*/ 	.byte	0x01
	.zero		1


	//----- nvinfo : EIATTR_MERCURY_ISA_VERSION
	.align		4
        /*0054*/ 	.byte	0x03, 0x5f
        /*0056*/ 	.short	0x0101


	//----- nvinfo : EIATTR_VRC_CTA_INIT_COUNT
	.align		4
        /*0058*/ 	.byte	0x02, 0x4a
	.zero		1
	.zero		1


	//----- nvinfo : EIATTR_EXIT_INSTR_OFFSETS
	.align		4
        /*005c*/ 	.byte	0x04, 0x1c
        /*005e*/ 	.short	(.L_149 - .L_148)


	//   ....[0]....
.L_148:
        /*0060*/ 	.word	0x00000220


	//   ....[1]....
        /*0064*/ 	.word	0x00000340


	//   ....[2]....
        /*0068*/ 	.word	0x000003c0


	//----- nvinfo : EIATTR_CRS_STACK_SIZE
	.align		4
.L_149:
        /*006c*/ 	.byte	0x04, 0x1e
        /*006e*/ 	.short	(.L_151 - .L_150)
.L_150:
        /*0070*/ 	.word	0x00000000


	//----- nvinfo : EIATTR_CBANK_PARAM_SIZE
	.align		4
.L_151:
        /*0074*/ 	.byte	0x03, 0x19
        /*0076*/ 	.short	0x0015


	//----- nvinfo : EIATTR_PARAM_CBANK
	.align		4
        /*0078*/ 	.byte	0x04, 0x0a
        /*007a*/ 	.short	(.L_153 - .L_152)
	.align		4
.L_152:
        /*007c*/ 	.word	index@(.nv.constant0._Z13reduce_kernelIi3AddLj16EEvPT_S2_iT0_)
        /*0080*/ 	.short	0x0380
        /*0082*/ 	.short	0x0015


	//----- nvinfo : EIATTR_SW_WAR
	.align		4
.L_153:
        /*0084*/ 	.byte	0x04, 0x36
        /*0086*/ 	.short	(.L_155 - .L_154)
.L_154:
        /*0088*/ 	.word	0x00000008
.L_155:


//--------------------- .nv.info._Z13reduce_kernelIi3AddLj32EEvPT_S2_iT0_ --------------------------
	.section	.nv.info._Z13reduce_kernelIi3AddLj32EEvPT_S2_iT0_,"",@"SHT_CUDA_INFO"
	.sectionflags	@""
	.align	4


	//----- nvinfo : EIATTR_CUDA_API_VERSION
	.align		4
        /*0000*/ 	.byte	0x04, 0x37
        /*0002*/ 	.short	(.L_157 - .L_156)
.L_156:
        /*0004*/ 	.word	0x00000082


	//----- nvinfo : EIATTR_KPARAM_INFO
	.align		4
.L_157:
        /*0008*/ 	.byte	0x04, 0x17
        /*000a*/ 	.short	(.L_159 - .L_158)
.L_158:
        /*000c*/ 	.word	0x00000000
        /*0010*/ 	.short	0x0003
        /*0012*/ 	.short	0x0014
        /*0014*/ 	.byte	0x00, 0xf0, 0x05, 0x00


	//----- nvinfo : EIATTR_KPARAM_INFO
	.align		4
.L_159:
        /*0018*/ 	.byte	0x04, 0x17
        /*001a*/ 	.short	(.L_161 - .L_160)
.L_160:
        /*001c*/ 	.word	0x00000000
        /*0020*/ 	.short	0x0002
        /*0022*/ 	.short	0x0010
        /*0024*/ 	.byte	0x00, 0xf0, 0x11, 0x00


	//----- nvinfo : EIATTR_KPARAM_INFO
	.align		4
.L_161:
        /*0028*/ 	.byte	0x04, 0x17
        /*002a*/ 	.short	(.L_163 - .L_162)
.L_162:
        /*002c*/ 	.word	0x00000000
        /*0030*/ 	.short	0x0001
        /*0032*/ 	.short	0x0008
        /*0034*/ 	.byte	0x00, 0xf5, 0x21, 0x00


	//----- nvinfo : EIATTR_KPARAM_INFO
	.align		4
.L_163:
        /*0038*/ 	.byte	0x04, 0x17
        /*003a*/ 	.short	(.L_165 - .L_164)
.L_164:
        /*003c*/ 	.word	0x00000000
        /*0040*/ 	.short	0x0000
        /*0042*/ 	.short	0x0000
        /*0044*/ 	.byte	0x00, 0xf5, 0x21, 0x00


	//----- nvinfo : EIATTR_SPARSE_MMA_MASK
	.align		4
.L_165:
        /*0048*/ 	.byte	0x03, 0x50
        /*004a*/ 	.short	0x0000


	//----- nvinfo : EIATTR_MAXREG_COUNT
	.align		4
        /*004c*/ 	.byte	0x03, 0x1b
        /*004e*/ 	.short	0x00ff


	//----- nvinfo : EIATTR_NUM_BARRIERS
	.align		4
        /*0050*/ 	.byte	0x02, 0x4c
        /*0052*/ 	.byte	0x01
	.zero		1


	//----- nvinfo : EIATTR_MERCURY_ISA_VERSION
	.align		4
        /*0054*/ 	.byte	0x03, 0x5f
        /*0056*/ 	.short	0x0101


	//----- nvinfo : EIATTR_VRC_CTA_INIT_COUNT
	.align		4
        /*0058*/ 	.byte	0x02, 0x4a
	.zero		1
	.zero		1


	//----- nvinfo : EIATTR_EXIT_INSTR_OFFSETS
	.align		4
        /*005c*/ 	.byte	0x04, 0x1c
        /*005e*/ 	.short	(.L_167 - .L_166)


	//   ....[0]....
.L_166:
        /*0060*/ 	.word	0x00000210


	//   ....[1]....
        /*0064*/ 	.word	0x00000370


	//   ....[2]....
        /*0068*/ 	.word	0x000003f0


	//----- nvinfo : EIATTR_CRS_STACK_SIZE
	.align		4
.L_167:
        /*006c*/ 	.byte	0x04, 0x1e
        /*006e*/ 	.short	(.L_169 - .L_168)
.L_168:
        /*0070*/ 	.word	0x00000000


	//----- nvinfo : EIATTR_CBANK_PARAM_SIZE
	.align		4
.L_169:
        /*0074*/ 	.byte	0x03, 0x19
        /*0076*/ 	.short	0x0015


	//----- nvinfo : EIATTR_PARAM_CBANK
	.align		4
        /*0078*/ 	.byte	0x04, 0x0a
        /*007a*/ 	.short	(.L_171 - .L_170)
	.align		4
.L_170:
        /*007c*/ 	.word	index@(.nv.constant0._Z13reduce_kernelIi3AddLj32EEvPT_S2_iT0_)
        /*0080*/ 	.short	0x0380
        /*0082*/ 	.short	0x0015


	//----- nvinfo : EIATTR_SW_WAR
	.align		4
.L_171:
        /*0084*/ 	.byte	0x04, 0x36
        /*0086*/ 	.short	(.L_173 - .L_172)
.L_172:
        /*0088*/ 	.word	0x00000008
.L_173:


//--------------------- .nv.info._Z13reduce_kernelIi3AddLj64EEvPT_S2_iT0_ --------------------------
	.section	.nv.info._Z13reduce_kernelIi3AddLj64EEvPT_S2_iT0_,"",@"SHT_CUDA_INFO"
	.sectionflags	@""
	.align	4


	//----- nvinfo : EIATTR_CUDA_API_VERSION
	.align		4
        /*0000*/ 	.byte	0x04, 0x37
        /*0002*/ 	.short	(.L_175 - .L_174)
.L_174:
        /*0004*/ 	.word	0x00000082


	//----- nvinfo : EIATTR_KPARAM_INFO
	.align		4
.L_175:
        /*0008*/ 	.byte	0x04, 0x17
        /*000a*/ 	.short	(.L_177 - .L_176)
.L_176:
        /*000c*/ 	.word	0x00000000
        /*0010*/ 	.short	0x0003
        /*0012*/ 	.short	0x0014
        /*0014*/ 	.byte	0x00, 0xf0, 0x05, 0x00


	//----- nvinfo : EIATTR_KPARAM_INFO
	.align		4
.L_177:
        /*0018*/ 	.byte	0x04, 0x17
        /*001a*/ 	.short	(.L_179 - .L_178)
.L_178:
        /*001c*/ 	.word	0x00000000
        /*0020*/ 	.short	0x0002
        /*0022*/ 	.short	0x0010
        /*0024*/ 	.byte	0x00, 0xf0, 0x11, 0x00


	//----- nvinfo : EIATTR_KPARAM_INFO
	.align		4
.L_179:
        /*0028*/ 	.byte	0x04, 0x17
        /*002a*/ 	.short	(.L_181 - .L_180)
.L_180:
        /*002c*/ 	.word	0x00000000
        /*0030*/ 	.short	0x0001
        /*0032*/ 	.short	0x0008
        /*0034*/ 	.byte	0x00, 0xf5, 0x21, 0x00


	//----- nvinfo : EIATTR_KPARAM_INFO
	.align		4
.L_181:
        /*0038*/ 	.byte	0x04, 0x17
        /*003a*/ 	.short	(.L_183 - .L_182)
.L_182:
        /*003c*/ 	.word	0x00000000
        /*0040*/ 	.short	0x0000
        /*0042*/ 	.short	0x0000
        /*0044*/ 	.byte	0x00, 0xf5, 0x21, 0x00


	//----- nvinfo : EIATTR_SPARSE_MMA_MASK
	.align		4
.L_183:
        /*0048*/ 	.byte	0x03, 0x50
        /*004a*/ 	.short	0x0000


	//----- nvinfo : EIATTR_MAXREG_COUNT
	.align		4
        /*004c*/ 	.byte	0x03, 0x1b
        /*004e*/ 	.short	0x00ff


	//----- nvinfo : EIATTR_NUM_BARRIERS
	.align		4
        /*0050*/ 	.byte	0x02, 0x4c
        /*0052*/ 	.byte	0x01
	.zero		1


	//----- nvinfo : EIATTR_MERCURY_ISA_VERSION
	.align		4
        /*0054*/ 	.byte	0x03, 0x5f
        /*0056*/ 	.short	0x0101


	//----- nvinfo : EIATTR_VRC_CTA_INIT_COUNT
	.align		4
        /*0058*/ 	.byte	0x02, 0x4a
	.zero		1
	.zero		1


	//----- nvinfo : EIATTR_EXIT_INSTR_OFFSETS
	.align		4
        /*005c*/ 	.byte	0x04, 0x1c
        /*005e*/ 	.short	(.L_185 - .L_184)


	//   ....[0]....
.L_184:
        /*0060*/ 	.word	0x00000220


	//   ....[1]....
        /*0064*/ 	.word	0x000003c0


	//   ....[2]....
        /*0068*/ 	.word	0x00000440


	//----- nvinfo : EIATTR_CRS_STACK_SIZE
	.align		4
.L_185:
        /*006c*/ 	.byte	0x04, 0x1e
        /*006e*/ 	.short	(.L_187 - .L_186)
.L_186:
        /*0070*/ 	.word	0x00000000


	//----- nvinfo : EIATTR_CBANK_PARAM_SIZE
	.align		4
.L_187:
        /*0074*/ 	.byte	0x03, 0x19
        /*0076*/ 	.short	0x0015


	//----- nvinfo : EIATTR_PARAM_CBANK
	.align		4
        /*0078*/ 	.byte	0x04, 0x0a
        /*007a*/ 	.short	(.L_189 - .L_188)
	.align		4
.L_188:
        /*007c*/ 	.word	index@(.nv.constant0._Z13reduce_kernelIi3AddLj64EEvPT_S2_iT0_)
        /*0080*/ 	.short	0x0380
        /*0082*/ 	.short	0x0015


	//----- nvinfo : EIATTR_SW_WAR
	.align		4
.L_189:
        /*0084*/ 	.byte	0x04, 0x36
        /*0086*/ 	.short	(.L_191 - .L_190)
.L_190:
        /*0088*/ 	.word	0x00000008
.L_191:


//--------------------- .nv.info._Z13reduce_kernelIi3AddLj128EEvPT_S2_iT0_ --------------------------
	.section	.nv.info._Z13reduce_kernelIi3AddLj128EEvPT_S2_iT0_,"",@"SHT_CUDA_INFO"
	.sectionflags	@""
	.align	4


	//----- nvinfo : EIATTR_CUDA_API_VERSION
	.align		4
        /*0000*/ 	.byte	0x04, 0x37
        /*0002*/ 	.short	(.L_193 - .L_192)
.L_192:
        /*0004*/ 	.word	0x00000082


	//----- nvinfo : EIATTR_KPARAM_INFO
	.align		4
.L_193:
        /*0008*/ 	.byte	0x04, 0x17
        /*000a*/ 	.short	(.L_195 - .L_194)
.L_194:
        /*000c*/ 	.word	0x00000000
        /*0010*/ 	.short	0x0003
        /*0012*/ 	.short	0x0014
        /*0014*/ 	.byte	0x00, 0xf0, 0x05, 0x00


	//----- nvinfo : EIATTR_KPARAM_INFO
	.align		4
.L_195:
        /*0018*/ 	.byte	0x04, 0x17
        /*001a*/ 	.short	(.L_197 - .L_196)
.L_196:
        /*001c*/ 	.word	0x00000000
        /*0020*/ 	.short	0x0002
        /*0022*/ 	.short	0x0010
        /*0024*/ 	.byte	0x00, 0xf0, 0x11, 0x00


	//----- nvinfo : EIATTR_KPARAM_INFO
	.align		4
.L_197:
        /*0028*/ 	.byte	0x04, 0x17
        /*002a*/ 	.short	(.L_199 - .L_198)
.L_198:
        /*002c*/ 	.word	0x00000000
        /*0030*/ 	.short	0x0001
        /*0032*/ 	.short	0x0008
        /*0034*/ 	.byte	0x00, 0xf5, 0x21, 0x00


	//----- nvinfo : EIATTR_KPARAM_INFO
	.align		4
.L_199:
        /*0038*/ 	.byte	0x04, 0x17
        /*003a*/ 	.short	(.L_201 - .L_200)
.L_200:
        /*003c*/ 	.word	0x00000000
        /*0040*/ 	.short	0x0000
        /*0042*/ 	.short	0x0000
        /*0044*/ 	.byte	0x00, 0xf5, 0x21, 0x00


	//----- nvinfo : EIATTR_SPARSE_MMA_MASK
	.align		4
.L_201:
        /*0048*/ 	.byte	0x03, 0x50
        /*004a*/ 	.short	0x0000


	//----- nvinfo : EIATTR_MAXREG_COUNT
	.align		4
        /*004c*/ 	.byte	0x03, 0x1b
        /*004e*/ 	.short	0x00ff


	//----- nvinfo : EIATTR_NUM_BARRIERS
	.align		4
        /*0050*/ 	.byte	0x02, 0x4c
        /*0052*/ 	.byte	0x01
	.zero		1


	//----- nvinfo : EIATTR_MERCURY_ISA_VERSION
	.align		4
        /*0054*/ 	.byte	0x03, 0x5f
        /*0056*/ 	.short	0x0101


	//----- nvinfo : EIATTR_VRC_CTA_INIT_COUNT
	.align		4
        /*0058*/ 	.byte	0x02, 0x4a
	.zero		1
	.zero		1


	//----- nvinfo : EIATTR_EXIT_INSTR_OFFSETS
	.align		4
        /*005c*/ 	.byte	0x04, 0x1c
        /*005e*/ 	.short	(.L_203 - .L_202)


	//   ....[0]....
.L_202:
        /*0060*/ 	.word	0x00000280


	//   ....[1]....
        /*0064*/ 	.word	0x00000420


	//   ....[2]....
        /*0068*/ 	.word	0x000004a0


	//----- nvinfo : EIATTR_CRS_STACK_SIZE
	.align		4
.L_203:
        /*006c*/ 	.byte	0x04, 0x1e
        /*006e*/ 	.short	(.L_205 - .L_204)
.L_204:
        /*0070*/ 	.word	0x00000000


	//----- nvinfo : EIATTR_CBANK_PARAM_SIZE
	.align		4
.L_205:
        /*0074*/ 	.byte	0x03, 0x19
        /*0076*/ 	.short	0x0015


	//----- nvinfo : EIATTR_PARAM_CBANK
	.align		4
        /*0078*/ 	.byte	0x04, 0x0a
        /*007a*/ 	.short	(.L_207 - .L_206)
	.align		4
.L_206:
        /*007c*/ 	.word	index@(.nv.constant0._Z13reduce_kernelIi3AddLj128EEvPT_S2_iT0_)
        /*0080*/ 	.short	0x0380
        /*0082*/ 	.short	0x0015


	//----- nvinfo : EIATTR_SW_WAR
	.align		4
.L_207:
        /*0084*/ 	.byte	0x04, 0x36
        /*0086*/ 	.short	(.L_209 - .L_208)
.L_208:
        /*0088*/ 	.word	0x00000008
.L_209:


//--------------------- .nv.info._Z13reduce_kernelIi3AddLj256EEvPT_S2_iT0_ --------------------------
	.section	.nv.info._Z13reduce_kernelIi3AddLj256EEvPT_S2_iT0_,"",@"SHT_CUDA_INFO"
	.sectionflags	@""
	.align	4


	//----- nvinfo : EIATTR_CUDA_API_VERSION
	.align		4
        /*0000*/ 	.byte	0x04, 0x37
        /*0002*/ 	.short	(.L_211 - .L_210)
.L_210:
        /*0004*/ 	.word	0x00000082


	//----- nvinfo : EIATTR_KPARAM_INFO
	.align		4
.L_211:
        /*0008*/ 	.byte	0x04, 0x17
        /*000a*/ 	.short	(.L_213 - .L_212)
.L_212:
        /*000c*/ 	.word	0x00000000
        /*0010*/ 	.short	0x0003
        /*0012*/ 	.short	0x0014
        /*0014*/ 	.byte	0x00, 0xf0, 0x05, 0x00


	//----- nvinfo : EIATTR_KPARAM_INFO
	.align		4
.L_213:
        /*0018*/ 	.byte	0x04, 0x17
        /*001a*/ 	.short	(.L_215 - .L_214)
.L_214:
        /*001c*/ 	.word	0x00000000
        /*0020*/ 	.short	0x0002
        /*0022*/ 	.short	0x0010
        /*0024*/ 	.byte	0x00, 0xf0, 0x11, 0x00


	//----- nvinfo : EIATTR_KPARAM_INFO
	.align		4
.L_215:
        /*0028*/ 	.byte	0x04, 0x17
        /*002a*/ 	.short	(.L_217 - .L_216)
.L_216:
        /*002c*/ 	.word	0x00000000
        /*0030*/ 	.short	0x0001
        /*0032*/ 	.short	0x0008
        /*0034*/ 	.byte	0x00, 0xf5, 0x21, 0x00


	//----- nvinfo : EIATTR_KPARAM_INFO
	.align		4
.L_217:
        /*0038*/ 	.byte	0x04, 0x17
        /*003a*/ 	.short	(.L_219 - .L_218)
.L_218:
        /*003c*/ 	.word	0x00000000
        /*0040*/ 	.short	0x0000
        /*0042*/ 	.short	0x0000
        /*0044*/ 	.byte	0x00, 0xf5, 0x21, 0x00


	//----- nvinfo : EIATTR_SPARSE_MMA_MASK
	.align		4
.L_219:
        /*0048*/ 	.byte	0x03, 0x50
        /*004a*/ 	.short	0x0000


	//----- nvinfo : EIATTR_MAXREG_COUNT
	.align		4
        /*004c*/ 	.byte	0x03, 0x1b
        /*004e*/ 	.short	0x00ff


	//----- nvinfo : EIATTR_NUM_BARRIERS
	.align		4
        /*0050*/ 	.byte	0x02, 0x4c
        /*0052*/ 	.byte	0x01
	.zero		1


	//----- nvinfo : EIATTR_MERCURY_ISA_VERSION
	.align		4
        /*0054*/ 	.byte	0x03, 0x5f
        /*0056*/ 	.short	0x0101


	//----- nvinfo : EIATTR_VRC_CTA_INIT_COUNT
	.align		4
        /*0058*/ 	.byte	0x02, 0x4a
	.zero		1
	.zero		1


	//----- nvinfo : EIATTR_EXIT_INSTR_OFFSETS
	.align		4
        /*005c*/ 	.byte	0x04, 0x1c
        /*005e*/ 	.short	(.L_221 - .L_220)


	//   ....[0]....
.L_220:
        /*0060*/ 	.word	0x000002e0


	//   ....[1]....
        /*0064*/ 	.word	0x00000480


	//   ....[2]....
        /*0068*/ 	.word	0x00000500


	//----- nvinfo : EIATTR_CRS_STACK_SIZE
	.align		4
.L_221:
        /*006c*/ 	.byte	0x04, 0x1e
        /*006e*/ 	.short	(.L_223 - .L_222)
.L_222:
        /*0070*/ 	.word	0x00000000


	//----- nvinfo : EIATTR_CBANK_PARAM_SIZE
	.align		4
.L_223:
        /*0074*/ 	.byte	0x03, 0x19
        /*0076*/ 	.short	0x0015


	//----- nvinfo : EIATTR_PARAM_CBANK
	.align		4
        /*0078*/ 	.byte	0x04, 0x0a
        /*007a*/ 	.short	(.L_225 - .L_224)
	.align		4
.L_224:
        /*007c*/ 	.word	index@(.nv.constant0._Z13reduce_kernelIi3AddLj256EEvPT_S2_iT0_)
        /*0080*/ 	.short	0x0380
        /*0082*/ 	.short	0x0015


	//----- nvinfo : EIATTR_SW_WAR
	.align		4
.L_225:
        /*0084*/ 	.byte	0x04, 0x36
        /*0086*/ 	.short	(.L_227 - .L_226)
.L_226:
        /*0088*/ 	.word	0x00000008
.L_227:


//--------------------- .nv.info._Z13reduce_kernelIi3AddLj512EEvPT_S2_iT0_ --------------------------
	.section	.nv.info._Z13reduce_kernelIi3AddLj512EEvPT_S2_iT0_,"",@"SHT_CUDA_INFO"
	.sectionflags	@""
	.align	4


	//----- nvinfo : EIATTR_CUDA_API_VERSION
	.align		4
        /*0000*/ 	.byte	0x04, 0x37
        /*0002*/ 	.short	(.L_229 - .L_228)
.L_228:
        /*0004*/ 	.word	0x00000082


	//----- nvinfo : EIATTR_KPARAM_INFO
	.align		4
.L_229:
        /*0008*/ 	.byte	0x04, 0x17
        /*000a*/ 	.short	(.L_231 - .L_230)
.L_230:
        /*000c*/ 	.word	0x00000000
        /*0010*/ 	.short	0x0003
        /*0012*/ 	.short	0x0014
        /*0014*/ 	.byte	0x00, 0xf0, 0x05, 0x00


	//----- nvinfo : EIATTR_KPARAM_INFO
	.align		4
.L_231:
        /*0018*/ 	.byte	0x04, 0x17
        /*001a*/ 	.short	(.L_233 - .L_232)
.L_232:
        /*001c*/ 	.word	0x00000000
        /*0020*/ 	.short	0x0002
        /*0022*/ 	.short	0x0010
        /*0024*/ 	.byte	0x00, 0xf0, 0x11, 0x00


	//----- nvinfo : EIATTR_KPARAM_INFO
	.align		4
.L_233:
        /*0028*/ 	.byte	0x04, 0x17
        /*002a*/ 	.short	(.L_235 - .L_234)
.L_234:
        /*002c*/ 	.word	0x00000000
        /*0030*/ 	.short	0x0001
        /*0032*/ 	.short	0x0008
        /*0034*/ 	.byte	0x00, 0xf5, 0x21, 0x00


	//----- nvinfo : EIATTR_KPARAM_INFO
	.align		4
.L_235:
        /*0038*/ 	.byte	0x04, 0x17
        /*003a*/ 	.short	(.L_237 - .L_236)
.L_236:
        /*003c*/ 	.word	0x00000000
        /*0040*/ 	.short	0x0000
        /*0042*/ 	.short	0x0000
        /*0044*/ 	.byte	0x00, 0xf5, 0x21, 0x00


	//----- nvinfo : EIATTR_SPARSE_MMA_MASK
	.align		4
.L_237:
        /*0048*/ 	.byte	0x03, 0x50
        /*004a*/ 	.short	0x0000


	//----- nvinfo : EIATTR_MAXREG_COUNT
	.align		4
        /*004c*/ 	.byte	0x03, 0x1b
        /*004e*/ 	.short	0x00ff


	//----- nvinfo : EIATTR_NUM_BARRIERS
	.align		4
        /*0050*/ 	.byte	0x02, 0x4c
        /*0052*/ 	.byte	0x01
	.zero		1


	//----- nvinfo : EIATTR_MERCURY_ISA_VERSION
	.align		4
        /*0054*/ 	.byte	0x03, 0x5f
        /*0056*/ 	.short	0x0101


	//----- nvinfo : EIATTR_VRC_CTA_INIT_COUNT
	.align		4
        /*0058*/ 	.byte	0x02, 0x4a
	.zero		1
	.zero		1


	//----- nvinfo : EIATTR_EXIT_INSTR_OFFSETS
	.align		4
        /*005c*/ 	.byte	0x04, 0x1c
        /*005e*/ 	.short	(.L_239 - .L_238)


	//   ....[0]....
.L_238:
        /*0060*/ 	.word	0x00000350


	//   ....[1]....
        /*0064*/ 	.word	0x000004f0


	//   ....[2]....
        /*0068*/ 	.word	0x00000570


	//----- nvinfo : EIATTR_CRS_STACK_SIZE
	.align		4
.L_239:
        /*006c*/ 	.byte	0x04, 0x1e
        /*006e*/ 	.short	(.L_241 - .L_240)
.L_240:
        /*0070*/ 	.word	0x00000000


	//----- nvinfo : EIATTR_CBANK_PARAM_SIZE
	.align		4
.L_241:
        /*0074*/ 	.byte	0x03, 0x19
        /*0076*/ 	.short	0x0015


	//----- nvinfo : EIATTR_PARAM_CBANK
	.align		4
        /*0078*/ 	.byte	0x04, 0x0a
        /*007a*/ 	.short	(.L_243 - .L_242)
	.align		4
.L_242:
        /*007c*/ 	.word	index@(.nv.constant0._Z13reduce_kernelIi3AddLj512EEvPT_S2_iT0_)
        /*0080*/ 	.short	0x0380
        /*0082*/ 	.short	0x0015


	//----- nvinfo : EIATTR_SW_WAR
	.align		4
.L_243:
        /*0084*/ 	.byte	0x04, 0x36
        /*0086*/ 	.short	(.L_245 - .L_244)
.L_244:
        /*0088*/ 	.word	0x00000008
.L_245:


//--------------------- .nv.info._Z13reduce_kernelIi3AddLj1024EEvPT_S2_iT0_ --------------------------
	.section	.nv.info._Z13reduce_kernelIi3AddLj1024EEvPT_S2_iT0_,"",@"SHT_CUDA_INFO"
	.sectionflags	@""
	.align	4


	//----- nvinfo : EIATTR_CUDA_API_VERSION
	.align		4
        /*0000*/ 	.byte	0x04, 0x37
        /*0002*/ 	.short	(.L_247 - .L_246)
.L_246:
        /*0004*/ 	.word	0x00000082


	//----- nvinfo : EIATTR_KPARAM_INFO
	.align		4
.L_247:
        /*0008*/ 	.byte	0x04, 0x17
        /*000a*/ 	.short	(.L_249 - .L_248)
.L_248:
        /*000c*/ 	.word	0x00000000
        /*0010*/ 	.short	0x0003
        /*0012*/ 	.short	0x0014
        /*0014*/ 	.byte	0x00, 0xf0, 0x05, 0x00


	//----- nvinfo : EIATTR_KPARAM_INFO
	.align		4
.L_249:
        /*0018*/ 	.byte	0x04, 0x17
        /*001a*/ 	.short	(.L_251 - .L_250)
.L_250:
        /*001c*/ 	.word	0x00000000
        /*0020*/ 	.short	0x0002
        /*0022*/ 	.short	0x0010
        /*0024*/ 	.byte	0x00, 0xf0, 0x11, 0x00


	//----- nvinfo : EIATTR_KPARAM_INFO
	.align		4
.L_251:
        /*0028*/ 	.byte	0x04, 0x17
        /*002a*/ 	.short	(.L_253 - .L_252)
.L_252:
        /*002c*/ 	.word	0x00000000
        /*0030*/ 	.short	0x0001
        /*0032*/ 	.short	0x0008
        /*0034*/ 	.byte	0x00, 0xf5, 0x21, 0x00


	//----- nvinfo : EIATTR_KPARAM_INFO
	.align		4
.L_253:
        /*0038*/ 	.byte	0x04, 0x17
        /*003a*/ 	.short	(.L_255 - .L_254)
.L_254:
        /*003c*/ 	.word	0x00000000
        /*0040*/ 	.short	0x0000
        /*0042*/ 	.short	0x0000
        /*0044*/ 	.byte	0x00, 0xf5, 0x21, 0x00


	//----- nvinfo : EIATTR_SPARSE_MMA_MASK
	.align		4
.L_255:
        /*0048*/ 	.byte	0x03, 0x50
        /*004a*/ 	.short	0x0000


	//----- nvinfo : EIATTR_MAXREG_COUNT
	.align		4
        /*004c*/ 	.byte	0x03, 0x1b
        /*004e*/ 	.short	0x00ff


	//----- nvinfo : EIATTR_NUM_BARRIERS
	.align		4
        /*0050*/ 	.byte	0x02, 0x4c
        /*0052*/ 	.byte	0x01
	.zero		1


	//----- nvinfo : EIATTR_MERCURY_ISA_VERSION
	.align		4
        /*0054*/ 	.byte	0x03, 0x5f
        /*0056*/ 	.short	0x0101


	//----- nvinfo : EIATTR_VRC_CTA_INIT_COUNT
	.align		4
        /*0058*/ 	.byte	0x02, 0x4a
	.zero		1
	.zero		1


	//----- nvinfo : EIATTR_EXIT_INSTR_OFFSETS
	.align		4
        /*005c*/ 	.byte	0x04, 0x1c
        /*005e*/ 	.short	(.L_257 - .L_256)


	//   ....[0]....
.L_256:
        /*0060*/ 	.word	0x000003b0


	//   ....[1]....
        /*0064*/ 	.word	0x00000550


	//   ....[2]....
        /*0068*/ 	.word	0x000005d0


	//----- nvinfo : EIATTR_CRS_STACK_SIZE
	.align		4
.L_257:
        /*006c*/ 	.byte	0x04, 0x1e
        /*006e*/ 	.short	(.L_259 - .L_258)
.L_258:
        /*0070*/ 	.word	0x00000000


	//----- nvinfo : EIATTR_CBANK_PARAM_SIZE
	.align		4
.L_259:
        /*0074*/ 	.byte	0x03, 0x19
        /*0076*/ 	.short	0x0015


	//----- nvinfo : EIATTR_PARAM_CBANK
	.align		4
        /*0078*/ 	.byte	0x04, 0x0a
        /*007a*/ 	.short	(.L_261 - .L_260)
	.align		4
.L_260:
        /*007c*/ 	.word	index@(.nv.constant0._Z13reduce_kernelIi3AddLj1024EEvPT_S2_iT0_)
        /*0080*/ 	.short	0x0380
        /*0082*/ 	.short	0x0015


	//----- nvinfo : EIATTR_SW_WAR
	.align		4
.L_261:
        /*0084*/ 	.byte	0x04, 0x36
        /*0086*/ 	.short	(.L_263 - .L_262)
.L_262:
        /*0088*/ 	.word	0x00000008
.L_263:


//--------------------- .nv.callgraph             --------------------------
	.section	.nv.callgraph,"",@"SHT_CUDA_CALLGRAPH"
	.align	4
	.sectionentsize	8
	.align		4
        /*0000*/ 	.word	0x00000000
	.align		4
        /*0004*/ 	.word	0xffffffff
	.align		4
        /*0008*/ 	.word	0x00000000
	.align		4
        /*000c*/ 	.word	0xfffffffe
	.align		4
        /*0010*/ 	.word	0x00000000
	.align		4
        /*0014*/ 	.word	0xfffffffd
	.align		4
        /*0018*/ 	.word	0x00000000
	.align		4
        /*001c*/ 	.word	0xfffffffc


//--------------------- .text._Z13reduce_kernelIi3AddLj1EEvPT_S2_iT0_ --------------------------
	.section	.text._Z13reduce_kernelIi3AddLj1EEvPT_S2_iT0_,"ax",@progbits
	.align	128
        .global         _Z13reduce_kernelIi3AddLj1EEvPT_S2_iT0_
        .type           _Z13reduce_kernelIi3AddLj1EEvPT_S2_iT0_,@function
        .size           _Z13reduce_kernelIi3AddLj1EEvPT_S2_iT0_,(.L_x_55 - _Z13reduce_kernelIi3AddLj1EEvPT_S2_iT0_)
        .other          _Z13reduce_kernelIi3AddLj1EEvPT_S2_iT0_,@"STO_CUDA_ENTRY STV_DEFAULT"
_Z13reduce_kernelIi3AddLj1EEvPT_S2_iT0_:
.text._Z13reduce_kernelIi3AddLj1EEvPT_S2_iT0_:
[----:B------:R-:W-:Y:S08]  /*0000*/  LDC R1, c[0x0][0x37c] ;  /* 0x0000df00ff017b82 */ /* 0x000ff00000000800 */
[----:B------:R-:W0:Y:S01]  /*0010*/  S2UR UR5, SR_CgaCtaId ;  /* 0x00000000000579c3 */ /* 0x000e220000008800 */
[----:B------:R-:W1:Y:S01]  /*0020*/  S2R R9, SR_TID.X ;  /* 0x0000000000097919 */ /* 0x000e620000002100 */
[----:B------:R-:W-:Y:S01]  /*0030*/  UMOV UR4, 0x400 ;  /* 0x0000040000047882 */ /* 0x000fe20000000000 */
[----:B------:R-:W2:Y:S01]  /*0040*/  LDCU.64 UR6, c[0x0][0x358] ;  /* 0x00006b00ff0677ac */ /* 0x000ea20008000a00 */
[----:B------:R-:W-:Y:S01]  /*0050*/  BSSY.RECONVERGENT B0, `(.L_x_0) ;  /* 0x0000018000007945 */ /* 0x000fe20003800200 */
[----:B------:R-:W3:Y:S01]  /*0060*/  S2R R10, SR_CTAID.X ;  /* 0x00000000000a7919 */ /* 0x000ee20000002500 */
[----:B0-----:R-:W-:Y:S01]  /*0070*/  ULEA UR4, UR5, UR4, 0x18 ;  /* 0x0000000405047291 */ /* 0x001fe2000f8ec0ff */
[----:B------:R-:W0:Y:S05]  /*0080*/  LDCU UR5, c[0x0][0x390] ;  /* 0x00007200ff0577ac */ /* 0x000e2a0008000800 */
[----:B-1----:R-:W-:-:S05]  /*0090*/  LEA R6, R9, UR4, 0x2 ;  /* 0x0000000409067c11 */ /* 0x002fca000f8e10ff */
[----:B------:R-:W1:Y:S01]  /*00a0*/  LDCU UR4, c[0x0][0x390] ;  /* 0x00007200ff0477ac */ /* 0x000e620008000800 */
[----:B---3--:R-:W-:Y:S01]  /*00b0*/  IMAD R0, R10, 0x2, R9 ;  /* 0x000000020a007824 */ /* 0x008fe200078e0209 */
[----:B------:R3:W-:Y:S04]  /*00c0*/  STS [R6], RZ ;  /* 0x000000ff06007388 */ /* 0x0007e80000000800 */
[----:B0-----:R-:W-:-:S13]  /*00d0*/  ISETP.GE.U32.AND P0, PT, R0, UR5, PT ;  /* 0x0000000500007c0c */ /* 0x001fda000bf06070 */
[----:B-123--:R-:W-:Y:S05]  /*00e0*/  @P0 BRA `(.L_x_1) ;  /* 0x0000000000380947 */ /* 0x00efea0003800000 */
[----:B------:R-:W0:Y:S01]  /*00f0*/  LDC R11, c[0x0][0x370] ;  /* 0x0000dc00ff0b7b82 */ /* 0x000e220000000800 */
[----:B------:R-:W-:Y:S07]  /*0100*/  BSSY.RECONVERGENT B1, `(.L_x_2) ;  /* 0x000000b000017945 */ /* 0x000fee0003800200 */
[----:B------:R-:W1:Y:S02]  /*0110*/  LDC.64 R4, c[0x0][0x380] ;  /* 0x0000e000ff047b82 */ /* 0x000e640000000a00 */
.L_x_3:
[----:B------:R-:W-:-:S05]  /*0120*/  VIADD R2, R0, 0x1 ;  /* 0x0000000100027836 */ /* 0x000fca0000000000 */
[----:B------:R-:W-:Y:S01]  /*0130*/  ISETP.GE.U32.AND P0, PT, R2, UR4, PT ;  /* 0x0000000402007c0c */ /* 0x000fe2000bf06070 */
[----:B-1----:R-:W-:-:S05]  /*0140*/  IMAD.WIDE.U32 R2, R0, 0x4, R4 ;  /* 0x0000000400027825 */ /* 0x002fca00078e0004 */
[----:B------:R-:W2:Y:S07]  /*0150*/  LDG.E R8, desc[UR6][R2.64] ;  /* 0x0000000602087981 */ /* 0x000eae000c1e1900 */
[----:B------:R-:W2:Y:S01]  /*0160*/  @!P0 LDG.E R7, desc[UR6][R2.64+0x4] ;  /* 0x0000040602078981 */ /* 0x000ea2000c1e1900 */
[----:B0-----:R-:W-:-:S04]  /*0170*/  LEA R0, R11, R0, 0x1 ;  /* 0x000000000b007211 */ /* 0x001fc800078e08ff */
[----:B------:R-:W-:Y:S01]  /*0180*/  ISETP.GE.U32.AND P1, PT, R0, UR4, PT ;  /* 0x0000000400007c0c */ /* 0x000fe2000bf26070 */
[----:B--2---:R-:W-:-:S12]  /*0190*/  @!P0 IMAD.IADD R8, R8, 0x1, R7 ;  /* 0x0000000108088824 */ /* 0x004fd800078e0207 */
[----:B------:R-:W-:Y:S05]  /*01a0*/  @!P1 BRA `(.L_x_3) ;  /* 0xfffffffc00dc9947 */ /* 0x000fea000383ffff */
[----:B------:R-:W-:Y:S05]  /*01b0*/  BSYNC.RECONVERGENT B1 ;  /* 0x0000000000017941 */ /* 0x000fea0003800200 */
.L_x_2:
[----:B------:R0:W-:Y:S02]  /*01c0*/  STS [R6], R8 ;  /* 0x0000000806007388 */ /* 0x0001e40000000800 */
.L_x_1:
[----:B------:R-:W-:Y:S05]  /*01d0*/  BSYNC.RECONVERGENT B0 ;  /* 0x0000000000007941 */ /* 0x000fea0003800200 */
.L_x_0:
[----:B------:R-:W-:Y:S01]  /*01e0*/  BAR.SYNC.DEFER_BLOCKING 0x0 ;  /* 0x0000000000007b1d */ /* 0x000fe20000010000 */
[----:B------:R-:W-:-:S13]  /*01f0*/  ISETP.NE.AND P0, PT, R9, RZ, PT ;  /* 0x000000ff0900720c */ /* 0x000fda0003f05270 */
[----:B------:R-:W-:Y:S05]  /*0200*/  @P0 EXIT ;  /* 0x000000000000094d */ /* 0x000fea0003800000 */
[----:B------:R-:W1:Y:S01]  /*0210*/  S2UR UR5, SR_CgaCtaId ;  /* 0x00000000000579c3 */ /* 0x000e620000008800 */
[----:B------:R-:W-:-:S07]  /*0220*/  UMOV UR4, 0x400 ;  /* 0x0000040000047882 */ /* 0x000fce0000000000 */
[----:B------:R-:W2:Y:S01]  /*0230*/  LDC.64 R2, c[0x0][0x388] ;  /* 0x0000e200ff027b82 */ /* 0x000ea20000000a00 */
[----:B-1----:R-:W-:Y:S01]  /*0240*/  ULEA UR4, UR5, UR4, 0x18 ;  /* 0x0000000405047291 */ /* 0x002fe2000f8ec0ff */
[----:B--2---:R-:W-:-:S08]  /*0250*/  IMAD.WIDE.U32 R2, R10, 0x4, R2 ;  /* 0x000000040a027825 */ /* 0x004fd000078e0002 */
[----:B------:R-:W1:Y:S04]  /*0260*/  LDS R5, [UR4] ;  /* 0x00000004ff057984 */ /* 0x000e680008000800 */
[----:B-1----:R-:W-:Y:S01]  /*0270*/  STG.E desc[UR6][R2.64], R5 ;  /* 0x0000000502007986 */ /* 0x002fe2000c101906 */
[----:B------:R-:W-:Y:S05]  /*0280*/  EXIT ;  /* 0x000000000000794d */ /* 0x000fea0003800000 */
.L_x_4:
[----:B------:R-:W-:-:S00]  /*0290*/  BRA `(.L_x_4) ;  /* 0xfffffffc00fc7947 */ /* 0x000fc0000383ffff */
[----:B------:R-:W-:-:S00]  /*02a0*/  NOP ;  /* 0x0000000000007918 */ /* 0x000fc00000000000 */
        /* <DEDUP_REMOVED lines=13> */
.L_x_55:


//--------------------- .text._Z13reduce_kernelIi3AddLj2EEvPT_S2_iT0_ --------------------------
	.section	.text._Z13reduce_kernelIi3AddLj2EEvPT_S2_iT0_,"ax",@progbits
	.align	128
        .global         _Z13reduce_kernelIi3AddLj2EEvPT_S2_iT0_
        .type           _Z13reduce_kernelIi3AddLj2EEvPT_S2_iT0_,@function
        .size           _Z13reduce_kernelIi3AddLj2EEvPT_S2_iT0_,(.L_x_56 - _Z13reduce_kernelIi3AddLj2EEvPT_S2_iT0_)
        .other          _Z13reduce_kernelIi3AddLj2EEvPT_S2_iT0_,@"STO_CUDA_ENTRY STV_DEFAULT"
_Z13reduce_kernelIi3AddLj2EEvPT_S2_iT0_:
.text._Z13reduce_kernelIi3AddLj2EEvPT_S2_iT0_:
        /* <DEDUP_REMOVED lines=18> */
.L_x_8:
[C---:B------:R-:W-:Y:S02]  /*0120*/  VIADD R5, R0.reuse, 0x2 ;  /* 0x0000000200057836 */ /* 0x040fe40000000000 */
[----:B-1----:R-:W-:-:S03]  /*0130*/  IMAD.WIDE.U32 R2, R0, 0x4, R6 ;  /* 0x0000000400027825 */ /* 0x002fc600078e0006 */
[C---:B------:R-:W-:Y:S02]  /*0140*/  ISETP.GE.U32.AND P0, PT, R5.reuse, UR4, PT ;  /* 0x0000000405007c0c */ /* 0x040fe4000bf06070 */
[----:B------:R-:W2:Y:S11]  /*0150*/  LDG.E R9, desc[UR6][R2.64] ;  /* 0x0000000602097981 */ /* 0x000eb6000c1e1900 */
[----:B------:R-:W-:-:S06]  /*0160*/  @!P0 IMAD.WIDE.U32 R4, R5, 0x4, R6 ;  /* 0x0000000405048825 */ /* 0x000fcc00078e0006 */
[----:B------:R-:W2:Y:S01]  /*0170*/  @!P0 LDG.E R4, desc[UR6][R4.64] ;  /* 0x0000000604048981 */ /* 0x000ea2000c1e1900 */
[----:B0-----:R-:W-:-:S04]  /*0180*/  LEA R0, R13, R0, 0x2 ;  /* 0x000000000d007211 */ /* 0x001fc800078e10ff */
[----:B------:R-:W-:Y:S01]  /*0190*/  ISETP.GE.U32.AND P1, PT, R0, UR4, PT ;  /* 0x0000000400007c0c */ /* 0x000fe2000bf26070 */
[----:B--2---:R-:W-:-:S12]  /*01a0*/  @!P0 IMAD.IADD R9, R9, 0x1, R4 ;  /* 0x0000000109098824 */ /* 0x004fd800078e0204 */
[----:B------:R-:W-:Y:S05]  /*01b0*/  @!P1 BRA `(.L_x_8) ;  /* 0xfffffffc00d89947 */ /* 0x000fea000383ffff */
[----:B------:R-:W-:Y:S05]  /*01c0*/  BSYNC.RECONVERGENT B1 ;  /* 0x0000000000017941 */ /* 0x000fea0003800200 */
.L_x_7:
[----:B------:R0:W-:Y:S02]  /*01d0*/  STS [R8], R9 ;  /* 0x0000000908007388 */ /* 0x0001e40000000800 */
.L_x_6:
[----:B------:R-:W-:Y:S05]  /*01e0*/  BSYNC.RECONVERGENT B0 ;  /* 0x0000000000007941 */ /* 0x000fea0003800200 */
.L_x_5:
[----:B------:R-:W-:Y:S01]  /*01f0*/  BAR.SYNC.DEFER_BLOCKING 0x0 ;  /* 0x0000000000007b1d */ /* 0x000fe20000010000 */
[----:B------:R-:W-:-:S13]  /*0200*/  ISETP.GT.U32.AND P0, PT, R10, 0x1f, PT ;  /* 0x0000001f0a00780c */ /* 0x000fda0003f04070 */
[----:B------:R-:W-:Y:S05]  /*0210*/  @P0 EXIT ;  /* 0x000000000000094d */ /* 0x000fea0003800000 */
[----:B------:R-:W-:Y:S01]  /*0220*/  LDS R0, [R8] ;  /* 0x0000000008007984 */ /* 0x000fe20000000800 */
[----:B------:R-:W-:-:S03]  /*0230*/  ISETP.NE.AND P0, PT, R10, RZ, PT ;  /* 0x000000ff0a00720c */ /* 0x000fc60003f05270 */
[----:B------:R-:W1:Y:S02]  /*0240*/  LDS R3, [R8+0x4] ;  /* 0x0000040008037984 */ /* 0x000e640000000800 */
[----:B-1----:R-:W-:-:S05]  /*0250*/  IADD3 R3, PT, PT, R0, R3, RZ ;  /* 0x0000000300037210 */ /* 0x002fca0007ffe0ff */
[----:B------:R1:W-:Y:S03]  /*0260*/  STS [R8], R3 ;  /* 0x0000000308007388 */ /* 0x0003e60000000800 */
[----:B------:R-:W-:Y:S05]  /*0270*/  @P0 EXIT ;  /* 0x000000000000094d */ /* 0x000fea0003800000 */
[----:B------:R-:W2:Y:S01]  /*0280*/  S2UR UR5, SR_CgaCtaId ;  /* 0x00000000000579c3 */ /* 0x000ea20000008800 */
[----:B------:R-:W-:-:S07]  /*0290*/  UMOV UR4, 0x400 ;  /* 0x0000040000047882 */ /* 0x000fce0000000000 */
[----:B-1----:R-:W1:Y:S01]  /*02a0*/  LDC.64 R2, c[0x0][0x388] ;  /* 0x0000e200ff027b82 */ /* 0x002e620000000a00 */
[----:B--2---:R-:W-:Y:S01]  /*02b0*/  ULEA UR4, UR5, UR4, 0x18 ;  /* 0x0000000405047291 */ /* 0x004fe2000f8ec0ff */
[----:B-1----:R-:W-:-:S08]  /*02c0*/  IMAD.WIDE.U32 R2, R11, 0x4, R2 ;  /* 0x000000040b027825 */ /* 0x002fd000078e0002 */
[----:B------:R-:W1:Y:S04]  /*02d0*/  LDS R5, [UR4] ;  /* 0x00000004ff057984 */ /* 0x000e680008000800 */
[----:B-1----:R-:W-:Y:S01]  /*02e0*/  STG.E desc[UR6][R2.64], R5 ;  /* 0x0000000502007986 */ /* 0x002fe2000c101906 */
[----:B------:R-:W-:Y:S05]  /*02f0*/  EXIT ;  /* 0x000000000000794d */ /* 0x000fea0003800000 */
.L_x_9:
        /* <DEDUP_REMOVED lines=16> */
.L_x_56:


//--------------------- .text._Z13reduce_kernelIi3AddLj4EEvPT_S2_iT0_ --------------------------
	.section	.text._Z13reduce_kernelIi3AddLj4EEvPT_S2_iT0_,"ax",@progbits
	.align	128
        .global         _Z13reduce_kernelIi3AddLj4EEvPT_S2_iT0_
        .type           _Z13reduce_kernelIi3AddLj4EEvPT_S2_iT0_,@function
        .size           _Z13reduce_kernelIi3AddLj4EEvPT_S2_iT0_,(.L_x_57 - _Z13reduce_kernelIi3AddLj4EEvPT_S2_iT0_)
        .other          _Z13reduce_kernelIi3AddLj4EEvPT_S2_iT0_,@"STO_CUDA_ENTRY STV_DEFAULT"
_Z13reduce_kernelIi3AddLj4EEvPT_S2_iT0_:
.text._Z13reduce_kernelIi3AddLj4EEvPT_S2_iT0_:
        /* <DEDUP_REMOVED lines=18> */
.L_x_13:
        /* <DEDUP_REMOVED lines=11> */
.L_x_12:
[----:B------:R0:W-:Y:S02]  /*01d0*/  STS [R8], R9 ;  /* 0x0000000908007388 */ /* 0x0001e40000000800 */
.L_x_11:
[----:B------:R-:W-:Y:S05]  /*01e0*/  BSYNC.RECONVERGENT B0 ;  /* 0x0000000000007941 */ /* 0x000fea0003800200 */
.L_x_10:
[----:B------:R-:W-:Y:S01]  /*01f0*/  BAR.SYNC.DEFER_BLOCKING 0x0 ;  /* 0x0000000000007b1d */ /* 0x000fe20000010000 */
[----:B------:R-:W-:-:S13]  /*0200*/  ISETP.GT.U32.AND P0, PT, R10, 0x1f, PT ;  /* 0x0000001f0a00780c */ /* 0x000fda0003f04070 */
[----:B------:R-:W-:Y:S05]  /*0210*/  @P0 EXIT ;  /* 0x000000000000094d */ /* 0x000fea0003800000 */
[----:B------:R-:W-:Y:S01]  /*0220*/  LDS R0, [R8] ;  /* 0x0000000008007984 */ /* 0x000fe20000000800 */
[----:B------:R-:W-:-:S03]  /*0230*/  ISETP.NE.AND P0, PT, R10, RZ, PT ;  /* 0x000000ff0a00720c */ /* 0x000fc60003f05270 */
[----:B------:R-:W1:Y:S02]  /*0240*/  LDS R3, [R8+0x8] ;  /* 0x0000080008037984 */ /* 0x000e640000000800 */
[----:B-1----:R-:W-:-:S05]  /*0250*/  IADD3 R3, PT, PT, R0, R3, RZ ;  /* 0x0000000300037210 */ /* 0x002fca0007ffe0ff */
[----:B------:R-:W-:Y:S04]  /*0260*/  STS [R8], R3 ;  /* 0x0000000308007388 */ /* 0x000fe80000000800 */
[----:B------:R-:W-:Y:S04]  /*0270*/  LDS R0, [R8] ;  /* 0x0000000008007984 */ /* 0x000fe80000000800 */
[----:B------:R-:W1:Y:S02]  /*0280*/  LDS R5, [R8+0x4] ;  /* 0x0000040008057984 */ /* 0x000e640000000800 */
[----:B-1----:R-:W-:-:S05]  /*0290*/  IMAD.IADD R5, R0, 0x1, R5 ;  /* 0x0000000100057824 */ /* 0x002fca00078e0205 */
[----:B------:R1:W-:Y:S01]  /*02a0*/  STS [R8], R5 ;  /* 0x0000000508007388 */ /* 0x0003e20000000800 */
[----:B------:R-:W-:Y:S05]  /*02b0*/  @P0 EXIT ;  /* 0x000000000000094d */ /* 0x000fea0003800000 */
[----:B------:R-:W2:Y:S01]  /*02c0*/  S2UR UR5, SR_CgaCtaId ;  /* 0x00000000000579c3 */ /* 0x000ea20000008800 */
[----:B------:R-:W-:-:S07]  /*02d0*/  UMOV UR4, 0x400 ;  /* 0x0000040000047882 */ /* 0x000fce0000000000 */
[----:B------:R-:W3:Y:S01]  /*02e0*/  LDC.64 R2, c[0x0][0x388] ;  /* 0x0000e200ff027b82 */ /* 0x000ee20000000a00 */
[----:B--2---:R-:W-:Y:S01]  /*02f0*/  ULEA UR4, UR5, UR4, 0x18 ;  /* 0x0000000405047291 */ /* 0x004fe2000f8ec0ff */
[----:B---3--:R-:W-:-:S08]  /*0300*/  IMAD.WIDE.U32 R2, R11, 0x4, R2 ;  /* 0x000000040b027825 */ /* 0x008fd000078e0002 */
[----:B-1----:R-:W1:Y:S04]  /*0310*/  LDS R5, [UR4] ;  /* 0x00000004ff057984 */ /* 0x002e680008000800 */
[----:B-1----:R-:W-:Y:S01]  /*0320*/  STG.E desc[UR6][R2.64], R5 ;  /* 0x0000000502007986 */ /* 0x002fe2000c101906 */
[----:B------:R-:W-:Y:S05]  /*0330*/  EXIT ;  /* 0x000000000000794d */ /* 0x000fea0003800000 */
.L_x_14:
        /* <DEDUP_REMOVED lines=12> */
.L_x_57:


//--------------------- .text._Z13reduce_kernelIi3AddLj8EEvPT_S2_iT0_ --------------------------
	.section	.text._Z13reduce_kernelIi3AddLj8EEvPT_S2_iT0_,"ax",@progbits
	.align	128
        .global         _Z13reduce_kernelIi3AddLj8EEvPT_S2_iT0_
        .type           _Z13reduce_kernelIi3AddLj8EEvPT_S2_iT0_,@function
        .size           _Z13reduce_kernelIi3AddLj8EEvPT_S2_iT0_,(.L_x_58 - _Z13reduce_kernelIi3AddLj8EEvPT_S2_iT0_)
        .other          _Z13reduce_kernelIi3AddLj8EEvPT_S2_iT0_,@"STO_CUDA_ENTRY STV_DEFAULT"
_Z13reduce_kernelIi3AddLj8EEvPT_S2_iT0_:
.text._Z13reduce_kernelIi3AddLj8EEvPT_S2_iT0_:
        /* <DEDUP_REMOVED lines=18> */
.L_x_18:
        /* <DEDUP_REMOVED lines=11> */
.L_x_17:
[----:B------:R0:W-:Y:S02]  /*01d0*/  STS [R8], R9 ;  /* 0x0000000908007388 */ /* 0x0001e40000000800 */
.L_x_16:
[----:B------:R-:W-:Y:S05]  /*01e0*/  BSYNC.RECONVERGENT B0 ;  /* 0x0000000000007941 */ /* 0x000fea0003800200 */
.L_x_15:
        /* <DEDUP_REMOVED lines=11> */
[----:B------:R-:W-:Y:S04]  /*02a0*/  STS [R8], R5 ;  /* 0x0000000508007388 */ /* 0x000fe80000000800 */
[----:B------:R-:W-:Y:S04]  /*02b0*/  LDS R0, [R8] ;  /* 0x0000000008007984 */ /* 0x000fe80000000800 */
[----:B------:R-:W1:Y:S02]  /*02c0*/  LDS R7, [R8+0x4] ;  /* 0x0000040008077984 */ /* 0x000e640000000800 */
[----:B-1----:R-:W-:-:S05]  /*02d0*/  IADD3 R7, PT, PT, R0, R7, RZ ;  /* 0x0000000700077210 */ /* 0x002fca0007ffe0ff */
[----:B------:R1:W-:Y:S01]  /*02e0*/  STS [R8], R7 ;  /* 0x0000000708007388 */ /* 0x0003e20000000800 */
[----:B------:R-:W-:Y:S05]  /*02f0*/  @P0 EXIT ;  /* 0x000000000000094d */ /* 0x000fea0003800000 */
[----:B------:R-:W2:Y:S01]  /*0300*/  S2UR UR5, SR_CgaCtaId ;  /* 0x00000000000579c3 */ /* 0x000ea20000008800 */
[----:B------:R-:W-:-:S07]  /*0310*/  UMOV UR4, 0x400 ;  /* 0x0000040000047882 */ /* 0x000fce0000000000 */
[----:B------:R-:W3:Y:S01]  /*0320*/  LDC.64 R2, c[0x0][0x388] ;  /* 0x0000e200ff027b82 */ /* 0x000ee20000000a00 */
[----:B--2---:R-:W-:Y:S01]  /*0330*/  ULEA UR4, UR5, UR4, 0x18 ;  /* 0x0000000405047291 */ /* 0x004fe2000f8ec0ff */
[----:B---3--:R-:W-:-:S08]  /*0340*/  IMAD.WIDE.U32 R2, R11, 0x4, R2 ;  /* 0x000000040b027825 */ /* 0x008fd000078e0002 */
[----:B------:R-:W2:Y:S04]  /*0350*/  LDS R5, [UR4] ;  /* 0x00000004ff057984 */ /* 0x000ea80008000800 */
[----:B--2---:R-:W-:Y:S01]  /*0360*/  STG.E desc[UR6][R2.64], R5 ;  /* 0x0000000502007986 */ /* 0x004fe2000c101906 */
[----:B------:R-:W-:Y:S05]  /*0370*/  EXIT ;  /* 0x000000000000794d */ /* 0x000fea0003800000 */
.L_x_19:
        /* <DEDUP_REMOVED lines=16> */
.L_x_58:


//--------------------- .text._Z13reduce_kernelIi3AddLj16EEvPT_S2_iT0_ --------------------------
	.section	.text._Z13reduce_kernelIi3AddLj16EEvPT_S2_iT0_,"ax",@progbits
	.align	128
        .global         _Z13reduce_kernelIi3AddLj16EEvPT_S2_iT0_
        .type           _Z13reduce_kernelIi3AddLj16EEvPT_S2_iT0_,@function
        .size           _Z13reduce_kernelIi3AddLj16EEvPT_S2_iT0_,(.L_x_59 - _Z13reduce_kernelIi3AddLj16EEvPT_S2_iT0_)
        .other          _Z13reduce_kernelIi3AddLj16EEvPT_S2_iT0_,@"STO_CUDA_ENTRY STV_DEFAULT"
_Z13reduce_kernelIi3AddLj16EEvPT_S2_iT0_:
.text._Z13reduce_kernelIi3AddLj16EEvPT_S2_iT0_:
        /* <DEDUP_REMOVED lines=16> */
[----:B------:R-:W-:Y:S01]  /*0100*/  BSSY.RECONVERGENT B1, `(.L_x_22) ;  /* 0x000000d000017945 */ /* 0x000fe20003800200 */
[----:B------:R-:W-:-:S06]  /*0110*/  IMAD.MOV.U32 R9, RZ, RZ, R2 ;  /* 0x000000ffff097224 */ /* 0x000fcc00078e0002 */
[----:B------:R-:W1:Y:S02]  /*0120*/  LDC.64 R6, c[0x0][0x380] ;  /* 0x0000e000ff067b82 */ /* 0x000e640000000a00 */
.L_x_23:
[C---:B------:R-:W-:Y:S01]  /*0130*/  IADD3 R5, PT, PT, R9.reuse, 0x10, RZ ;  /* 0x0000001009057810 */ /* 0x040fe20007ffe0ff */
[----:B-1----:R-:W-:-:S03]  /*0140*/  IMAD.WIDE.U32 R2, R9, 0x4, R6 ;  /* 0x0000000409027825 */ /* 0x002fc600078e0006 */
[C---:B------:R-:W-:Y:S02]  /*0150*/  ISETP.GE.U32.AND P0, PT, R5.reuse, UR4, PT ;  /* 0x0000000405007c0c */ /* 0x040fe4000bf06070 */
[----:B------:R-:W2:Y:S11]  /*0160*/  LDG.E R11, desc[UR6][R2.64] ;  /* 0x00000006020b7981 */ /* 0x000eb6000c1e1900 */
[----:B------:R-:W-:-:S06]  /*0170*/  @!P0 IMAD.WIDE.U32 R4, R5, 0x4, R6 ;  /* 0x0000000405048825 */ /* 0x000fcc00078e0006 */
[----:B------:R-:W2:Y:S01]  /*0180*/  @!P0 LDG.E R4, desc[UR6][R4.64] ;  /* 0x0000000604048981 */ /* 0x000ea2000c1e1900 */
[----:B0-----:R-:W-:-:S05]  /*0190*/  IMAD R9, R10, 0x20, R9 ;  /* 0x000000200a097824 */ /* 0x001fca00078e0209 */
[----:B------:R-:W-:Y:S02]  /*01a0*/  ISETP.GE.U32.AND P1, PT, R9, UR4, PT ;  /* 0x0000000409007c0c */ /* 0x000fe4000bf26070 */
[----:B--2---:R-:W-:-:S11]  /*01b0*/  @!P0 IADD3 R11, PT, PT, R11, R4, RZ ;  /* 0x000000040b0b8210 */ /* 0x004fd60007ffe0ff */
[----:B------:R-:W-:Y:S05]  /*01c0*/  @!P1 BRA `(.L_x_23) ;  /* 0xfffffffc00d89947 */ /* 0x000fea000383ffff */
[----:B------:R-:W-:Y:S05]  /*01d0*/  BSYNC.RECONVERGENT B1 ;  /* 0x0000000000017941 */ /* 0x000fea0003800200 */
.L_x_22:
[----:B------:R0:W-:Y:S02]  /*01e0*/  STS [R8], R11 ;  /* 0x0000000b08007388 */ /* 0x0001e40000000800 */
.L_x_21:
[----:B------:R-:W-:Y:S05]  /*01f0*/  BSYNC.RECONVERGENT B0 ;  /* 0x0000000000007941 */ /* 0x000fea0003800200 */
.L_x_20:
[----:B------:R-:W-:Y:S01]  /*0200*/  BAR.SYNC.DEFER_BLOCKING 0x0 ;  /* 0x0000000000007b1d */ /* 0x000fe20000010000 */
[----:B------:R-:W-:-:S13]  /*0210*/  ISETP.GT.U32.AND P0, PT, R13, 0x1f, PT ;  /* 0x0000001f0d00780c */ /* 0x000fda0003f04070 */
[----:B------:R-:W-:Y:S05]  /*0220*/  @P0 EXIT ;  /* 0x000000000000094d */ /* 0x000fea0003800000 */
[----:B------:R-:W-:Y:S01]  /*0230*/  LDS R2, [R8] ;  /* 0x0000000008027984 */ /* 0x000fe20000000800 */
[----:B------:R-:W-:-:S03]  /*0240*/  ISETP.NE.AND P0, PT, R13, RZ, PT ;  /* 0x000000ff0d00720c */ /* 0x000fc60003f05270 */
[----:B------:R-:W1:Y:S02]  /*0250*/  LDS R3, [R8+0x20] ;  /* 0x0000200008037984 */ /* 0x000e640000000800 */
[----:B-1----:R-:W-:-:S05]  /*0260*/  IMAD.IADD R3, R2, 0x1, R3 ;  /* 0x0000000102037824 */ /* 0x002fca00078e0203 */
[----:B------:R-:W-:Y:S04]  /*0270*/  STS [R8], R3 ;  /* 0x0000000308007388 */ /* 0x000fe80000000800 */
[----:B------:R-:W-:Y:S04]  /*0280*/  LDS R2, [R8] ;  /* 0x0000000008027984 */ /* 0x000fe80000000800 */
        /* <DEDUP_REMOVED lines=20> */
.L_x_24:
        /* <DEDUP_REMOVED lines=11> */
.L_x_59:


//--------------------- .text._Z13reduce_kernelIi3AddLj32EEvPT_S2_iT0_ --------------------------
	.section	.text._Z13reduce_kernelIi3AddLj32EEvPT_S2_iT0_,"ax",@progbits
	.align	128
        .global         _Z13reduce_kernelIi3AddLj32EEvPT_S2_iT0_
        .type           _Z13reduce_kernelIi3AddLj32EEvPT_S2_iT0_,@function
        .size           _Z13reduce_kernelIi3AddLj32EEvPT_S2_iT0_,(.L_x_60 - _Z13reduce_kernelIi3AddLj32EEvPT_S2_iT0_)
        .other          _Z13reduce_kernelIi3AddLj32EEvPT_S2_iT0_,@"STO_CUDA_ENTRY STV_DEFAULT"
_Z13reduce_kernelIi3AddLj32EEvPT_S2_iT0_:
.text._Z13reduce_kernelIi3AddLj32EEvPT_S2_iT0_:
        /* <DEDUP_REMOVED lines=18> */
.L_x_28:
        /* <DEDUP_REMOVED lines=11> */
.L_x_27:
[----:B------:R0:W-:Y:S02]  /*01d0*/  STS [R2], R11 ;  /* 0x0000000b02007388 */ /* 0x0001e40000000800 */
.L_x_26:
[----:B------:R-:W-:Y:S05]  /*01e0*/  BSYNC.RECONVERGENT B0 ;  /* 0x0000000000007941 */ /* 0x000fea0003800200 */
.L_x_25:
        /* <DEDUP_REMOVED lines=27> */
[----:B01----:R-:W0:Y:S01]  /*03a0*/  LDC.64 R2, c[0x0][0x388] ;  /* 0x0000e200ff027b82 */ /* 0x003e220000000a00 */
[----:B--2---:R-:W-:Y:S01]  /*03b0*/  ULEA UR4, UR5, UR4, 0x18 ;  /* 0x0000000405047291 */ /* 0x004fe2000f8ec0ff */
[----:B0-----:R-:W-:-:S08]  /*03c0*/  IMAD.WIDE.U32 R2, R0, 0x4, R2 ;  /* 0x0000000400027825 */ /* 0x001fd000078e0002 */
[----:B------:R-:W0:Y:S04]  /*03d0*/  LDS R5, [UR4] ;  /* 0x00000004ff057984 */ /* 0x000e280008000800 */
[----:B0-----:R-:W-:Y:S01]  /*03e0*/  STG.E desc[UR6][R2.64], R5 ;  /* 0x0000000502007986 */ /* 0x001fe2000c101906 */
[----:B------:R-:W-:Y:S05]  /*03f0*/  EXIT ;  /* 0x000000000000794d */ /* 0x000fea0003800000 */
.L_x_29:
        /* <DEDUP_REMOVED lines=16> */
.L_x_60:


//--------------------- .text._Z13reduce_kernelIi3AddLj64EEvPT_S2_iT0_ --------------------------
	.section	.text._Z13reduce_kernelIi3AddLj64EEvPT_S2_iT0_,"ax",@progbits
	.align	128
        .global         _Z13reduce_kernelIi3AddLj64EEvPT_S2_iT0_
        .type           _Z13reduce_kernelIi3AddLj64EEvPT_S2_iT0_,@function
        .size           _Z13reduce_kernelIi3AddLj64EEvPT_S2_iT0_,(.L_x_61 - _Z13reduce_kernelIi3AddLj64EEvPT_S2_iT0_)
        .other          _Z13reduce_kernelIi3AddLj64EEvPT_S2_iT0_,@"STO_CUDA_ENTRY STV_DEFAULT"
_Z13reduce_kernelIi3AddLj64EEvPT_S2_iT0_:
.text._Z13reduce_kernelIi3AddLj64EEvPT_S2_iT0_:
        /* <DEDUP_REMOVED lines=19> */
.L_x_33:
        /* <DEDUP_REMOVED lines=11> */
.L_x_32:
[----:B------:R0:W-:Y:S02]  /*01e0*/  STS [R2], R13 ;  /* 0x0000000d02007388 */ /* 0x0001e40000000800 */
.L_x_31:
[----:B------:R-:W-:Y:S05]  /*01f0*/  BSYNC.RECONVERGENT B0 ;  /* 0x0000000000007941 */ /* 0x000fea0003800200 */
.L_x_30:
        /* <DEDUP_REMOVED lines=37> */
.L_x_34:
        /* <DEDUP_REMOVED lines=11> */
.L_x_61:


//--------------------- .text._Z13reduce_kernelIi3AddLj128EEvPT_S2_iT0_ --------------------------
	.section	.text._Z13reduce_kernelIi3AddLj128EEvPT_S2_iT0_,"ax",@progbits
	.align	128
        .global         _Z13reduce_kernelIi3AddLj128EEvPT_S2_iT0_
        .type           _Z13reduce_kernelIi3AddLj128EEvPT_S2_iT0_,@function
        .size           _Z13reduce_kernelIi3AddLj128EEvPT_S2_iT0_,(.L_x_62 - _Z13reduce_kernelIi3AddLj128EEvPT_S2_iT0_)
        .other          _Z13reduce_kernelIi3AddLj128EEvPT_S2_iT0_,@"STO_CUDA_ENTRY STV_DEFAULT"
_Z13reduce_kernelIi3AddLj128EEvPT_S2_iT0_:
.text._Z13reduce_kernelIi3AddLj128EEvPT_S2_iT0_:
        /* <DEDUP_REMOVED lines=19> */
.L_x_38:
[C---:B------:R-:W-:Y:S01]  /*0130*/  IADD3 R7, PT, PT, R11.reuse, 0x80, RZ ;  /* 0x000000800b077810 */ /* 0x040fe20007ffe0ff */
[----:B-1----:R-:W-:-:S03]  /*0140*/  IMAD.WIDE.U32 R4, R11, 0x4, R8 ;  /* 0x000000040b047825 */ /* 0x002fc600078e0008 */
[C---:B------:R-:W-:Y:S02]  /*0150*/  ISETP.GE.U32.AND P0, PT, R7.reuse, UR4, PT ;  /* 0x0000000407007c0c */ /* 0x040fe4000bf06070 */
[----:B------:R-:W2:Y:S11]  /*0160*/  LDG.E R13, desc[UR6][R4.64] ;  /* 0x00000006040d7981 */ /* 0x000eb6000c1e1900 */
[----:B------:R-:W-:-:S06]  /*0170*/  @!P0 IMAD.WIDE.U32 R6, R7, 0x4, R8 ;  /* 0x0000000407068825 */ /* 0x000fcc00078e0008 */
[----:B------:R-:W2:Y:S01]  /*0180*/  @!P0 LDG.E R6, desc[UR6][R6.64] ;  /* 0x0000000606068981 */ /* 0x000ea2000c1e1900 */
[----:B0-----:R-:W-:-:S05]  /*0190*/  IMAD R11, R10, 0x100, R11 ;  /* 0x000001000a0b7824 */ /* 0x001fca00078e020b */
[----:B------:R-:W-:Y:S01]  /*01a0*/  ISETP.GE.U32.AND P1, PT, R11, UR4, PT ;  /* 0x000000040b007c0c */ /* 0x000fe2000bf26070 */
[----:B--2---:R-:W-:-:S12]  /*01b0*/  @!P0 IMAD.IADD R13, R13, 0x1, R6 ;  /* 0x000000010d0d8824 */ /* 0x004fd800078e0206 */
[----:B------:R-:W-:Y:S05]  /*01c0*/  @!P1 BRA `(.L_x_38) ;  /* 0xfffffffc00d89947 */ /* 0x000fea000383ffff */
[----:B------:R-:W-:Y:S05]  /*01d0*/  BSYNC.RECONVERGENT B1 ;  /* 0x0000000000017941 */ /* 0x000fea0003800200 */
.L_x_37:
[----:B------:R0:W-:Y:S02]  /*01e0*/  STS [R2], R13 ;  /* 0x0000000d02007388 */ /* 0x0001e40000000800 */
.L_x_36:
[----:B------:R-:W-:Y:S05]  /*01f0*/  BSYNC.RECONVERGENT B0 ;  /* 0x0000000000007941 */ /* 0x000fea0003800200 */
.L_x_35:
[----:B------:R-:W-:Y:S01]  /*0200*/  BAR.SYNC.DEFER_BLOCKING 0x0 ;  /* 0x0000000000007b1d */ /* 0x000fe20000010000 */
[C---:B------:R-:W-:Y:S02]  /*0210*/  ISETP.GT.U32.AND P0, PT, R3.reuse, 0x3f, PT ;  /* 0x0000003f0300780c */ /* 0x040fe40003f04070 */
[----:B------:R-:W-:-:S11]  /*0220*/  ISETP.GT.U32.AND P1, PT, R3, 0x1f, PT ;  /* 0x0000001f0300780c */ /* 0x000fd60003f24070 */
[----:B------:R-:W-:Y:S04]  /*0230*/  @!P0 LDS R4, [R2] ;  /* 0x0000000002048984 */ /* 0x000fe80000000800 */
[----:B------:R-:W1:Y:S02]  /*0240*/  @!P0 LDS R5, [R2+0x100] ;  /* 0x0001000002058984 */ /* 0x000e640000000800 */
[----:B-1----:R-:W-:-:S05]  /*0250*/  @!P0 IADD3 R5, PT, PT, R4, R5, RZ ;  /* 0x0000000504058210 */ /* 0x002fca0007ffe0ff */
[----:B------:R1:W-:Y:S01]  /*0260*/  @!P0 STS [R2], R5 ;  /* 0x0000000502008388 */ /* 0x0003e20000000800 */
[----:B------:R-:W-:Y:S06]  /*0270*/  BAR.SYNC.DEFER_BLOCKING 0x0 ;  /* 0x0000000000007b1d */ /* 0x000fec0000010000 */
[----:B------:R-:W-:Y:S05]  /*0280*/  @P1 EXIT ;  /* 0x000000000000194d */ /* 0x000fea0003800000 */
[----:B------:R-:W-:Y:S01]  /*0290*/  LDS R4, [R2] ;  /* 0x0000000002047984 */ /* 0x000fe20000000800 */
[----:B------:R-:W-:-:S03]  /*02a0*/  ISETP.NE.AND P0, PT, R3, RZ, PT ;  /* 0x000000ff0300720c */ /* 0x000fc60003f05270 */
[----:B-1----:R-:W1:Y:S02]  /*02b0*/  LDS R5, [R2+0x80] ;  /* 0x0000800002057984 */ /* 0x002e640000000800 */
        /* <DEDUP_REMOVED lines=31> */
.L_x_39:
        /* <DEDUP_REMOVED lines=13> */
.L_x_62:


//--------------------- .text._Z13reduce_kernelIi3AddLj256EEvPT_S2_iT0_ --------------------------
	.section	.text._Z13reduce_kernelIi3AddLj256EEvPT_S2_iT0_,"ax",@progbits
	.align	128
        .global         _Z13reduce_kernelIi3AddLj256EEvPT_S2_iT0_
        .type           _Z13reduce_kernelIi3AddLj256EEvPT_S2_iT0_,@function
        .size           _Z13reduce_kernelIi3AddLj256EEvPT_S2_iT0_,(.L_x_63 - _Z13reduce_kernelIi3AddLj256EEvPT_S2_iT0_)
        .other          _Z13reduce_kernelIi3AddLj256EEvPT_S2_iT0_,@"STO_CUDA_ENTRY STV_DEFAULT"
_Z13reduce_kernelIi3AddLj256EEvPT_S2_iT0_:
.text._Z13reduce_kernelIi3AddLj256EEvPT_S2_iT0_:
        /* <DEDUP_REMOVED lines=19> */
.L_x_43:
        /* <DEDUP_REMOVED lines=11> */
.L_x_42:
[----:B------:R0:W-:Y:S02]  /*01e0*/  STS [R2], R13 ;  /* 0x0000000d02007388 */ /* 0x0001e40000000800 */
.L_x_41:
[----:B------:R-:W-:Y:S05]  /*01f0*/  BSYNC.RECONVERGENT B0 ;  /* 0x0000000000007941 */ /* 0x000fea0003800200 */
.L_x_40:
[----:B------:R-:W-:Y:S01]  /*0200*/  BAR.SYNC.DEFER_BLOCKING 0x0 ;  /* 0x0000000000007b1d */ /* 0x000fe20000010000 */
[C---:B------:R-:W-:Y:S02]  /*0210*/  ISETP.GT.U32.AND P1, PT, R3.reuse, 0x7f, PT ;  /* 0x0000007f0300780c */ /* 0x040fe40003f24070 */
[----:B------:R-:W-:-:S11]  /*0220*/  ISETP.GT.U32.AND P0, PT, R3, 0x3f, PT ;  /* 0x0000003f0300780c */ /* 0x000fd60003f04070 */
[----:B------:R-:W-:Y:S04]  /*0230*/  @!P1 LDS R4, [R2] ;  /* 0x0000000002049984 */ /* 0x000fe80000000800 */
[----:B------:R-:W1:Y:S02]  /*0240*/  @!P1 LDS R5, [R2+0x200] ;  /* 0x0002000002059984 */ /* 0x000e640000000800 */
[----:B-1----:R-:W-:-:S05]  /*0250*/  @!P1 IADD3 R5, PT, PT, R4, R5, RZ ;  /* 0x0000000504059210 */ /* 0x002fca0007ffe0ff */
[----:B------:R-:W-:Y:S01]  /*0260*/  @!P1 STS [R2], R5 ;  /* 0x0000000502009388 */ /* 0x000fe20000000800 */
[----:B------:R-:W-:Y:S01]  /*0270*/  BAR.SYNC.DEFER_BLOCKING 0x0 ;  /* 0x0000000000007b1d */ /* 0x000fe20000010000 */
[----:B------:R-:W-:-:S05]  /*0280*/  ISETP.GT.U32.AND P1, PT, R3, 0x1f, PT ;  /* 0x0000001f0300780c */ /* 0x000fca0003f24070 */
[----:B------:R-:W-:Y:S04]  /*0290*/  @!P0 LDS R4, [R2] ;  /* 0x0000000002048984 */ /* 0x000fe80000000800 */
[----:B------:R-:W1:Y:S02]  /*02a0*/  @!P0 LDS R7, [R2+0x100] ;  /* 0x0001000002078984 */ /* 0x000e640000000800 */
[----:B-1----:R-:W-:-:S05]  /*02b0*/  @!P0 IMAD.IADD R7, R4, 0x1, R7 ;  /* 0x0000000104078824 */ /* 0x002fca00078e0207 */
[----:B------:R1:W-:Y:S01]  /*02c0*/  @!P0 STS [R2], R7 ;  /* 0x0000000702008388 */ /* 0x0003e20000000800 */
[----:B------:R-:W-:Y:S06]  /*02d0*/  BAR.SYNC.DEFER_BLOCKING 0x0 ;  /* 0x0000000000007b1d */ /* 0x000fec0000010000 */
[----:B------:R-:W-:Y:S05]  /*02e0*/  @P1 EXIT ;  /* 0x000000000000194d */ /* 0x000fea0003800000 */
[----:B------:R-:W-:Y:S01]  /*02f0*/  LDS R4, [R2] ;  /* 0x0000000002047984 */ /* 0x000fe20000000800 */
[----:B------:R-:W-:-:S03]  /*0300*/  ISETP.NE.AND P0, PT, R3, RZ, PT ;  /* 0x000000ff0300720c */ /* 0x000fc60003f05270 */
[----:B------:R-:W2:Y:S02]  /*0310*/  LDS R5, [R2+0x80] ;  /* 0x0000800002057984 */ /* 0x000ea40000000800 */
[----:B--2---:R-:W-:-:S05]  /*0320*/  IMAD.IADD R5, R4, 0x1, R5 ;  /* 0x0000000104057824 */ /* 0x004fca00078e0205 */
[----:B------:R-:W-:Y:S04]  /*0330*/  STS [R2], R5 ;  /* 0x0000000502007388 */ /* 0x000fe80000000800 */
[----:B------:R-:W-:Y:S04]  /*0340*/  LDS R4, [R2] ;  /* 0x0000000002047984 */ /* 0x000fe80000000800 */
[----:B-1----:R-:W1:Y:S02]  /*0350*/  LDS R7, [R2+0x40] ;  /* 0x0000400002077984 */ /* 0x002e640000000800 */
        /* <DEDUP_REMOVED lines=27> */
.L_x_44:
        /* <DEDUP_REMOVED lines=15> */
.L_x_63:


//--------------------- .text._Z13reduce_kernelIi3AddLj512EEvPT_S2_iT0_ --------------------------
	.section	.text._Z13reduce_kernelIi3AddLj512EEvPT_S2_iT0_,"ax",@progbits
	.align	128
        .global         _Z13reduce_kernelIi3AddLj512EEvPT_S2_iT0_
        .type           _Z13reduce_kernelIi3AddLj512EEvPT_S2_iT0_,@function
        .size           _Z13reduce_kernelIi3AddLj512EEvPT_S2_iT0_,(.L_x_64 - _Z13reduce_kernelIi3AddLj512EEvPT_S2_iT0_)
        .other          _Z13reduce_kernelIi3AddLj512EEvPT_S2_iT0_,@"STO_CUDA_ENTRY STV_DEFAULT"
_Z13reduce_kernelIi3AddLj512EEvPT_S2_iT0_:
.text._Z13reduce_kernelIi3AddLj512EEvPT_S2_iT0_:
        /* <DEDUP_REMOVED lines=11> */
[----:B---3--:R-:W-:Y:S01]  /*00b0*/  IMAD.SHL.U32 R4, R0, 0x400, RZ ;  /* 0x0000040000047824 */ /* 0x008fe200078e00ff */
[----:B------:R3:W-:Y:S04]  /*00c0*/  STS [R2], RZ ;  /* 0x000000ff02007388 */ /* 0x0007e80000000800 */
[----:B------:R-:W-:-:S04]  /*00d0*/  LOP3.LUT R4, R4, R3, RZ, 0xfc, !PT ;  /* 0x0000000304047212 */ /* 0x000fc800078efcff */
[----:B0-----:R-:W-:-:S13]  /*00e0*/  ISETP.GE.U32.AND P0, PT, R4, UR5, PT ;  /* 0x0000000504007c0c */ /* 0x001fda000bf06070 */
[----:B-123--:R-:W-:Y:S05]  /*00f0*/  @P0 BRA `(.L_x_46) ;  /* 0x0000000000400947 */ /* 0x00efea0003800000 */
[----:B------:R-:W0:Y:S01]  /*0100*/  LDC R10, c[0x0][0x370] ;  /* 0x0000dc00ff0a7b82 */ /* 0x000e220000000800 */
[----:B------:R-:W-:Y:S01]  /*0110*/  BSSY.RECONVERGENT B1, `(.L_x_47) ;  /* 0x000000d000017945 */ /* 0x000fe20003800200 */
[----:B------:R-:W-:-:S06]  /*0120*/  IMAD.MOV.U32 R11, RZ, RZ, R4 ;  /* 0x000000ffff0b7224 */ /* 0x000fcc00078e0004 */
[----:B------:R-:W1:Y:S02]  /*0130*/  LDC.64 R8, c[0x0][0x380] ;  /* 0x0000e000ff087b82 */ /* 0x000e640000000a00 */
.L_x_48:
        /* <DEDUP_REMOVED lines=11> */
.L_x_47:
[----:B------:R0:W-:Y:S02]  /*01f0*/  STS [R2], R13 ;  /* 0x0000000d02007388 */ /* 0x0001e40000000800 */
.L_x_46:
[----:B------:R-:W-:Y:S05]  /*0200*/  BSYNC.RECONVERGENT B0 ;  /* 0x0000000000007941 */ /* 0x000fea0003800200 */
.L_x_45:
        /* <DEDUP_REMOVED lines=24> */
[----:B--2---:R-:W-:-:S05]  /*0390*/  IADD3 R5, PT, PT, R4, R5, RZ ;  /* 0x0000000504057210 */ /* 0x004fca0007ffe0ff */
[----:B------:R-:W-:Y:S04]  /*03a0*/  STS [R2], R5 ;  /* 0x0000000502007388 */ /* 0x000fe80000000800 */
[----:B------:R-:W-:Y:S04]  /*03b0*/  LDS R4, [R2] ;  /* 0x0000000002047984 */ /* 0x000fe80000000800 */
[----:B------:R-:W2:Y:S02]  /*03c0*/  LDS R7, [R2+0x40] ;  /* 0x0000400002077984 */ /* 0x000ea40000000800 */
[----:B--2---:R-:W-:-:S05]  /*03d0*/  IMAD.IADD R7, R4, 0x1, R7 ;  /* 0x0000000104077824 */ /* 0x004fca00078e0207 */
[----:B------:R-:W-:Y:S04]  /*03e0*/  STS [R2], R7 ;  /* 0x0000000702007388 */ /* 0x000fe80000000800 */
[----:B------:R-:W-:Y:S04]  /*03f0*/  LDS R4, [R2] ;  /* 0x0000000002047984 */ /* 0x000fe80000000800 */
        /* <DEDUP_REMOVED lines=24> */
.L_x_49:
        /* <DEDUP_REMOVED lines=16> */
.L_x_64:


//--------------------- .text._Z13reduce_kernelIi3AddLj1024EEvPT_S2_iT0_ --------------------------
	.section	.text._Z13reduce_kernelIi3AddLj1024EEvPT_S2_iT0_,"ax",@progbits
	.align	128
        .global         _Z13reduce_kernelIi3AddLj1024EEvPT_S2_iT0_
        .type           _Z13reduce_kernelIi3AddLj1024EEvPT_S2_iT0_,@function
        .size           _Z13reduce_kernelIi3AddLj1024EEvPT_S2_iT0_,(.L_x_65 - _Z13reduce_kernelIi3AddLj1024EEvPT_S2_iT0_)
        .other          _Z13reduce_kernelIi3AddLj1024EEvPT_S2_iT0_,@"STO_CUDA_ENTRY STV_DEFAULT"
_Z13reduce_kernelIi3AddLj1024EEvPT_S2_iT0_:
.text._Z13reduce_kernelIi3AddLj1024EEvPT_S2_iT0_:
        /* <DEDUP_REMOVED lines=20> */
.L_x_53:
        /* <DEDUP_REMOVED lines=11> */
.L_x_52:
[----:B------:R0:W-:Y:S02]  /*01f0*/  STS [R2], R13 ;  /* 0x0000000d02007388 */ /* 0x0001e40000000800 */
.L_x_51:
[----:B------:R-:W-:Y:S05]  /*0200*/  BSYNC.RECONVERGENT B0 ;  /* 0x0000000000007941 */ /* 0x000fea0003800200 */
.L_x_50:
[----:B------:R-:W-:Y:S01]  /*0210*/  BAR.SYNC.DEFER_BLOCKING 0x0 ;  /* 0x0000000000007b1d */ /* 0x000fe20000010000 */
[C---:B------:R-:W-:Y:S02]  /*0220*/  ISETP.GT.U32.AND P0, PT, R3.reuse, 0x1ff, PT ;  /* 0x000001ff0300780c */ /* 0x040fe40003f04070 */
[----:B------:R-:W-:-:S11]  /*0230*/  ISETP.GT.U32.AND P1, PT, R3, 0xff, PT ;  /* 0x000000ff0300780c */ /* 0x000fd60003f24070 */
        /* <DEDUP_REMOVED lines=58> */
.L_x_54:
        /* <DEDUP_REMOVED lines=10> */
.L_x_65:


//--------------------- .nv.shared._Z13reduce_kernelIi3AddLj1EEvPT_S2_iT0_ --------------------------
	.section	.nv.shared._Z13reduce_kernelIi3AddLj1EEvPT_S2_iT0_,"aw",@nobits
	.sectionflags	@""
	.align	16
	.zero		1024


//--------------------- .nv.shared.reserved.0     --------------------------
	.section	.nv.shared.reserved.0,"aw",@nobits
	.weak		__nv_reservedSMEM_offset_0_alias
	.size		__nv_reservedSMEM_offset_0_alias, 0, 64
	.other		__nv_reservedSMEM_offset_0_alias,@"STO_CUDA_RESERVED_SHARED STV_DEFAULT"
__nv_reservedSMEM_offset_0_alias:
	.zero		0
	.zero		64


//--------------------- .nv.shared._Z13reduce_kernelIi3AddLj2EEvPT_S2_iT0_ --------------------------
	.section	.nv.shared._Z13reduce_kernelIi3AddLj2EEvPT_S2_iT0_,"aw",@nobits
	.sectionflags	@""
	.align	16
	.zero		1024


//--------------------- .nv.shared._Z13reduce_kernelIi3AddLj4EEvPT_S2_iT0_ --------------------------
	.section	.nv.shared._Z13reduce_kernelIi3AddLj4EEvPT_S2_iT0_,"aw",@nobits
	.sectionflags	@""
	.align	16
	.zero		1024


//--------------------- .nv.shared._Z13reduce_kernelIi3AddLj8EEvPT_S2_iT0_ --------------------------
	.section	.nv.shared._Z13reduce_kernelIi3AddLj8EEvPT_S2_iT0_,"aw",@nobits
	.sectionflags	@""
	.align	16
	.zero		1024


//--------------------- .nv.shared._Z13reduce_kernelIi3AddLj16EEvPT_S2_iT0_ --------------------------
	.section	.nv.shared._Z13reduce_kernelIi3AddLj16EEvPT_S2_iT0_,"aw",@nobits
	.sectionflags	@""
	.align	16
	.zero		1024


//--------------------- .nv.shared._Z13reduce_kernelIi3AddLj32EEvPT_S2_iT0_ --------------------------
	.section	.nv.shared._Z13reduce_kernelIi3AddLj32EEvPT_S2_iT0_,"aw",@nobits
	.sectionflags	@""
	.align	16
	.zero		1024


//--------------------- .nv.shared._Z13reduce_kernelIi3AddLj64EEvPT_S2_iT0_ --------------------------
	.section	.nv.shared._Z13reduce_kernelIi3AddLj64EEvPT_S2_iT0_,"aw",@nobits
	.sectionflags	@""
	.align	16
	.zero		1024


//--------------------- .nv.shared._Z13reduce_kernelIi3AddLj128EEvPT_S2_iT0_ --------------------------
	.section	.nv.shared._Z13reduce_kernelIi3AddLj128EEvPT_S2_iT0_,"aw",@nobits
	.sectionflags	@""
	.align	16
	.zero		1024


//--------------------- .nv.shared._Z13reduce_kernelIi3AddLj256EEvPT_S2_iT0_ --------------------------
	.section	.nv.shared._Z13reduce_kernelIi3AddLj256EEvPT_S2_iT0_,"aw",@nobits
	.sectionflags	@""
	.align	16
	.zero		1024


//--------------------- .nv.shared._Z13reduce_kernelIi3AddLj512EEvPT_S2_iT0_ --------------------------
	.section	.nv.shared._Z13reduce_kernelIi3AddLj512EEvPT_S2_iT0_,"aw",@nobits
	.sectionflags	@""
	.align	16
	.zero		1024


//--------------------- .nv.shared._Z13reduce_kernelIi3AddLj1024EEvPT_S2_iT0_ --------------------------
	.section	.nv.shared._Z13reduce_kernelIi3AddLj1024EEvPT_S2_iT0_,"aw",@nobits
	.sectionflags	@""
	.align	16
	.zero		1024


//--------------------- .nv.constant0._Z13reduce_kernelIi3AddLj1EEvPT_S2_iT0_ --------------------------
	.section	.nv.constant0._Z13reduce_kernelIi3AddLj1EEvPT_S2_iT0_,"a",@progbits
	.sectionflags	@""
	.align	4
.nv.constant0._Z13reduce_kernelIi3AddLj1EEvPT_S2_iT0_:
	.zero		917


//--------------------- .nv.constant0._Z13reduce_kernelIi3AddLj2EEvPT_S2_iT0_ --------------------------
	.section	.nv.constant0._Z13reduce_kernelIi3AddLj2EEvPT_S2_iT0_,"a",@progbits
	.sectionflags	@""
	.align	4
.nv.constant0._Z13reduce_kernelIi3AddLj2EEvPT_S2_iT0_:
	.zero		917


//--------------------- .nv.constant0._Z13reduce_kernelIi3AddLj4EEvPT_S2_iT0_ --------------------------
	.section	.nv.constant0._Z13reduce_kernelIi3AddLj4EEvPT_S2_iT0_,"a",@progbits
	.sectionflags	@""
	.align	4
.nv.constant0._Z13reduce_kernelIi3AddLj4EEvPT_S2_iT0_:
	.zero		917


//--------------------- .nv.constant0._Z13reduce_kernelIi3AddLj8EEvPT_S2_iT0_ --------------------------
	.section	.nv.constant0._Z13reduce_kernelIi3AddLj8EEvPT_S2_iT0_,"a",@progbits
	.sectionflags	@""
	.align	4
.nv.constant0._Z13reduce_kernelIi3AddLj8EEvPT_S2_iT0_:
	.zero		917


//--------------------- .nv.constant0._Z13reduce_kernelIi3AddLj16EEvPT_S2_iT0_ --------------------------
	.section	.nv.constant0._Z13reduce_kernelIi3AddLj16EEvPT_S2_iT0_,"a",@progbits
	.sectionflags	@""
	.align	4
.nv.constant0._Z13reduce_kernelIi3AddLj16EEvPT_S2_iT0_:
	.zero		917


//--------------------- .nv.constant0._Z13reduce_kernelIi3AddLj32EEvPT_S2_iT0_ --------------------------
	.section	.nv.constant0._Z13reduce_kernelIi3AddLj32EEvPT_S2_iT0_,"a",@progbits
	.sectionflags	@""
	.align	4
.nv.constant0._Z13reduce_kernelIi3AddLj32EEvPT_S2_iT0_:
	.zero		917


//--------------------- .nv.constant0._Z13reduce_kernelIi3AddLj64EEvPT_S2_iT0_ --------------------------
	.section	.nv.constant0._Z13reduce_kernelIi3AddLj64EEvPT_S2_iT0_,"a",@progbits
	.sectionflags	@""
	.align	4
.nv.constant0._Z13reduce_kernelIi3AddLj64EEvPT_S2_iT0_:
	.zero		917


//--------------------- .nv.constant0._Z13reduce_kernelIi3AddLj128EEvPT_S2_iT0_ --------------------------
	.section	.nv.constant0._Z13reduce_kernelIi3AddLj128EEvPT_S2_iT0_,"a",@progbits
	.sectionflags	@""
	.align	4
.nv.constant0._Z13reduce_kernelIi3AddLj128EEvPT_S2_iT0_:
	.zero		917


//--------------------- .nv.constant0._Z13reduce_kernelIi3AddLj256EEvPT_S2_iT0_ --------------------------
	.section	.nv.constant0._Z13reduce_kernelIi3AddLj256EEvPT_S2_iT0_,"a",@progbits
	.sectionflags	@""
	.align	4
.nv.constant0._Z13reduce_kernelIi3AddLj256EEvPT_S2_iT0_:
	.zero		917


//--------------------- .nv.constant0._Z13reduce_kernelIi3AddLj512EEvPT_S2_iT0_ --------------------------
	.section	.nv.constant0._Z13reduce_kernelIi3AddLj512EEvPT_S2_iT0_,"a",@progbits
	.sectionflags	@""
	.align	4
.nv.constant0._Z13reduce_kernelIi3AddLj512EEvPT_S2_iT0_:
	.zero		917


//--------------------- .nv.constant0._Z13reduce_kernelIi3AddLj1024EEvPT_S2_iT0_ --------------------------
	.section	.nv.constant0._Z13reduce_kernelIi3AddLj1024EEvPT_S2_iT0_,"a",@progbits
	.sectionflags	@""
	.align	4
.nv.constant0._Z13reduce_kernelIi3AddLj1024EEvPT_S2_iT0_:
	.zero		917


//--------------------- SYMBOLS --------------------------

	.type		.nv.reservedSmem.offset0,@object
	.size		.nv.reservedSmem.offset0,0x4
	.type		.nv.reservedSmem.cap,@object
	.size		.nv.reservedSmem.cap,0x4
